//
// Generated by NVIDIA NVVM Compiler
//
// Compiler Build ID: CL-36424714
// Cuda compilation tools, release 13.0, V13.0.88
// Based on NVVM 20.0.0
//

.version 9.0
.target sm_100
.address_size 64

	// .globl	_ZN3cub18CUB_300001_SM_10006detail11EmptyKernelIvEEvv
.global .align 1 .b8 _ZN30_INTERNAL_2a482b37_4_k_cu_main4cuda3std3__45__cpo5beginE[1];
.global .align 1 .b8 _ZN30_INTERNAL_2a482b37_4_k_cu_main4cuda3std3__45__cpo3endE[1];
.global .align 1 .b8 _ZN30_INTERNAL_2a482b37_4_k_cu_main4cuda3std3__45__cpo6cbeginE[1];
.global .align 1 .b8 _ZN30_INTERNAL_2a482b37_4_k_cu_main4cuda3std3__45__cpo4cendE[1];
.global .align 1 .b8 _ZN30_INTERNAL_2a482b37_4_k_cu_main4cuda3std3__45__cpo6rbeginE[1];
.global .align 1 .b8 _ZN30_INTERNAL_2a482b37_4_k_cu_main4cuda3std3__45__cpo4rendE[1];
.global .align 1 .b8 _ZN30_INTERNAL_2a482b37_4_k_cu_main4cuda3std3__45__cpo7crbeginE[1];
.global .align 1 .b8 _ZN30_INTERNAL_2a482b37_4_k_cu_main4cuda3std3__45__cpo5crendE[1];
.global .align 1 .b8 _ZN30_INTERNAL_2a482b37_4_k_cu_main4cuda3std3__432_GLOBAL__N__2a482b37_4_k_cu_main6ignoreE[1];
.global .align 1 .b8 _ZN30_INTERNAL_2a482b37_4_k_cu_main4cuda3std3__419piecewise_constructE[1];
.global .align 1 .b8 _ZN30_INTERNAL_2a482b37_4_k_cu_main4cuda3std3__48in_placeE[1];
.global .align 1 .b8 _ZN30_INTERNAL_2a482b37_4_k_cu_main4cuda3std3__420unreachable_sentinelE[1];
.global .align 1 .b8 _ZN30_INTERNAL_2a482b37_4_k_cu_main4cuda3std3__47nulloptE[1];
.global .align 1 .b8 _ZN30_INTERNAL_2a482b37_4_k_cu_main4cuda3std3__48unexpectE[1];
.global .align 1 .b8 _ZN30_INTERNAL_2a482b37_4_k_cu_main4cuda3std6ranges3__45__cpo4swapE[1];
.global .align 1 .b8 _ZN30_INTERNAL_2a482b37_4_k_cu_main4cuda3std6ranges3__45__cpo9iter_moveE[1];
.global .align 1 .b8 _ZN30_INTERNAL_2a482b37_4_k_cu_main4cuda3std6ranges3__45__cpo5beginE[1];
.global .align 1 .b8 _ZN30_INTERNAL_2a482b37_4_k_cu_main4cuda3std6ranges3__45__cpo3endE[1];
.global .align 1 .b8 _ZN30_INTERNAL_2a482b37_4_k_cu_main4cuda3std6ranges3__45__cpo6cbeginE[1];
.global .align 1 .b8 _ZN30_INTERNAL_2a482b37_4_k_cu_main4cuda3std6ranges3__45__cpo4cendE[1];
.global .align 1 .b8 _ZN30_INTERNAL_2a482b37_4_k_cu_main4cuda3std6ranges3__45__cpo7advanceE[1];
.global .align 1 .b8 _ZN30_INTERNAL_2a482b37_4_k_cu_main4cuda3std6ranges3__45__cpo9iter_swapE[1];
.global .align 1 .b8 _ZN30_INTERNAL_2a482b37_4_k_cu_main4cuda3std6ranges3__45__cpo4nextE[1];
.global .align 1 .b8 _ZN30_INTERNAL_2a482b37_4_k_cu_main4cuda3std6ranges3__45__cpo4prevE[1];
.global .align 1 .b8 _ZN30_INTERNAL_2a482b37_4_k_cu_main4cuda3std6ranges3__45__cpo4dataE[1];
.global .align 1 .b8 _ZN30_INTERNAL_2a482b37_4_k_cu_main4cuda3std6ranges3__45__cpo5cdataE[1];
.global .align 1 .b8 _ZN30_INTERNAL_2a482b37_4_k_cu_main4cuda3std6ranges3__45__cpo4sizeE[1];
.global .align 1 .b8 _ZN30_INTERNAL_2a482b37_4_k_cu_main4cuda3std6ranges3__45__cpo5ssizeE[1];
.global .align 1 .b8 _ZN30_INTERNAL_2a482b37_4_k_cu_main4cuda3std6ranges3__45__cpo8distanceE[1];
.global .align 1 .b8 _ZN30_INTERNAL_2a482b37_4_k_cu_main6thrust24THRUST_300001_SM_1000_NS8cuda_cub3parE[1];
.global .align 1 .b8 _ZN30_INTERNAL_2a482b37_4_k_cu_main6thrust24THRUST_300001_SM_1000_NS8cuda_cub10par_nosyncE[1];
.global .align 1 .b8 _ZN30_INTERNAL_2a482b37_4_k_cu_main6thrust24THRUST_300001_SM_1000_NS6system6detail10sequential3seqE[1];
.global .align 1 .b8 _ZN30_INTERNAL_2a482b37_4_k_cu_main6thrust24THRUST_300001_SM_1000_NS6system3cpp3parE[1];
.global .align 1 .b8 _ZN30_INTERNAL_2a482b37_4_k_cu_main6thrust24THRUST_300001_SM_1000_NS12placeholders2_1E[1];
.global .align 1 .b8 _ZN30_INTERNAL_2a482b37_4_k_cu_main6thrust24THRUST_300001_SM_1000_NS12placeholders2_2E[1];
.global .align 1 .b8 _ZN30_INTERNAL_2a482b37_4_k_cu_main6thrust24THRUST_300001_SM_1000_NS12placeholders2_3E[1];
.global .align 1 .b8 _ZN30_INTERNAL_2a482b37_4_k_cu_main6thrust24THRUST_300001_SM_1000_NS12placeholders2_4E[1];
.global .align 1 .b8 _ZN30_INTERNAL_2a482b37_4_k_cu_main6thrust24THRUST_300001_SM_1000_NS12placeholders2_5E[1];
.global .align 1 .b8 _ZN30_INTERNAL_2a482b37_4_k_cu_main6thrust24THRUST_300001_SM_1000_NS12placeholders2_6E[1];
.global .align 1 .b8 _ZN30_INTERNAL_2a482b37_4_k_cu_main6thrust24THRUST_300001_SM_1000_NS12placeholders2_7E[1];
.global .align 1 .b8 _ZN30_INTERNAL_2a482b37_4_k_cu_main6thrust24THRUST_300001_SM_1000_NS12placeholders2_8E[1];
.global .align 1 .b8 _ZN30_INTERNAL_2a482b37_4_k_cu_main6thrust24THRUST_300001_SM_1000_NS12placeholders2_9E[1];
.global .align 1 .b8 _ZN30_INTERNAL_2a482b37_4_k_cu_main6thrust24THRUST_300001_SM_1000_NS12placeholders3_10E[1];
.global .align 1 .b8 _ZN30_INTERNAL_2a482b37_4_k_cu_main6thrust24THRUST_300001_SM_1000_NS3seqE[1];
.global .align 1 .b8 _ZN30_INTERNAL_2a482b37_4_k_cu_main6thrust24THRUST_300001_SM_1000_NS6deviceE[1];

.visible .entry _ZN3cub18CUB_300001_SM_10006detail11EmptyKernelIvEEvv()
{


	ret;

}
	// .globl	_ZN3cub18CUB_300001_SM_10006detail8for_each13static_kernelINS2_12policy_hub_t12policy_500_tEmN6thrust24THRUST_300001_SM_1000_NS8cuda_cub20__uninitialized_fill7functorINS7_10device_ptrIiEEiEEEEvT0_T1_
.visible .entry _ZN3cub18CUB_300001_SM_10006detail8for_each13static_kernelINS2_12policy_hub_t12policy_500_tEmN6thrust24THRUST_300001_SM_1000_NS8cuda_cub20__uninitialized_fill7functorINS7_10device_ptrIiEEiEEEEvT0_T1_(
	.param .u64 _ZN3cub18CUB_300001_SM_10006detail8for_each13static_kernelINS2_12policy_hub_t12policy_500_tEmN6thrust24THRUST_300001_SM_1000_NS8cuda_cub20__uninitialized_fill7functorINS7_10device_ptrIiEEiEEEEvT0_T1__param_0,
	.param .align 8 .b8 _ZN3cub18CUB_300001_SM_10006detail8for_each13static_kernelINS2_12policy_hub_t12policy_500_tEmN6thrust24THRUST_300001_SM_1000_NS8cuda_cub20__uninitialized_fill7functorINS7_10device_ptrIiEEiEEEEvT0_T1__param_1[16]
)
.maxntid 256
{
	.reg .pred 	%p<4>;
	.reg .b16 	%rs<5>;
	.reg .b32 	%r<12>;
	.reg .b64 	%rd<16>;

	ld.param.u32 	%r3, [_ZN3cub18CUB_300001_SM_10006detail8for_each13static_kernelINS2_12policy_hub_t12policy_500_tEmN6thrust24THRUST_300001_SM_1000_NS8cuda_cub20__uninitialized_fill7functorINS7_10device_ptrIiEEiEEEEvT0_T1__param_1+8];
	ld.param.u64 	%rd4, [_ZN3cub18CUB_300001_SM_10006detail8for_each13static_kernelINS2_12policy_hub_t12policy_500_tEmN6thrust24THRUST_300001_SM_1000_NS8cuda_cub20__uninitialized_fill7functorINS7_10device_ptrIiEEiEEEEvT0_T1__param_1];
	ld.param.u64 	%rd5, [_ZN3cub18CUB_300001_SM_10006detail8for_each13static_kernelINS2_12policy_hub_t12policy_500_tEmN6thrust24THRUST_300001_SM_1000_NS8cuda_cub20__uninitialized_fill7functorINS7_10device_ptrIiEEiEEEEvT0_T1__param_0];
	mov.u32 	%r9, %ctaid.x;
	mul.wide.u32 	%rd1, %r9, 512;
	sub.s64 	%rd2, %rd5, %rd1;
	setp.lt.u64 	%p1, %rd2, 512;
	@%p1 bra 	$L__BB1_2;
	mov.u32 	%r11, %tid.x;
	cvta.to.global.u64 	%rd11, %rd4;
	cvt.u64.u32 	%rd12, %r11;
	add.s64 	%rd13, %rd1, %rd12;
	shl.b64 	%rd14, %rd13, 2;
	add.s64 	%rd15, %rd11, %rd14;
	st.global.u32 	[%rd15], %r3;
	st.global.u32 	[%rd15+1024], %r3;
	bra.uni 	$L__BB1_6;
$L__BB1_2:
	cvta.to.global.u64 	%rd6, %rd4;
	mov.u32 	%r2, %tid.x;
	cvt.u64.u32 	%rd7, %r2;
	setp.le.u64 	%p2, %rd2, %rd7;
	add.s64 	%rd8, %rd1, %rd7;
	shl.b64 	%rd9, %rd8, 2;
	add.s64 	%rd3, %rd6, %rd9;
	@%p2 bra 	$L__BB1_4;
	st.global.u32 	[%rd3], %r3;
$L__BB1_4:
	add.s32 	%r10, %r2, 256;
	cvt.u64.u32 	%rd10, %r10;
	setp.le.u64 	%p3, %rd2, %rd10;
	@%p3 bra 	$L__BB1_6;
	st.global.u32 	[%rd3+1024], %r3;
$L__BB1_6:
	ret;

}
	// .globl	_ZN3cub18CUB_300001_SM_10006detail9transform16transform_kernelINS2_10policy_hubILb1EN4cuda3std3__45tupleIJN6thrust24THRUST_300001_SM_1000_NS6detail15normal_iteratorINSA_10device_ptrIcEEEESF_EEEE10policy1000Ei7calculoNSC_INSD_IiEEEEJPcSM_EEEvT0_iT1_T2_DpNS2_10kernel_argIT3_EE
.visible .entry _ZN3cub18CUB_300001_SM_10006detail9transform16transform_kernelINS2_10policy_hubILb1EN4cuda3std3__45tupleIJN6thrust24THRUST_300001_SM_1000_NS6detail15normal_iteratorINSA_10device_ptrIcEEEESF_EEEE10policy1000Ei7calculoNSC_INSD_IiEEEEJPcSM_EEEvT0_iT1_T2_DpNS2_10kernel_argIT3_EE(
	.param .u32 _ZN3cub18CUB_300001_SM_10006detail9transform16transform_kernelINS2_10policy_hubILb1EN4cuda3std3__45tupleIJN6thrust24THRUST_300001_SM_1000_NS6detail15normal_iteratorINSA_10device_ptrIcEEEESF_EEEE10policy1000Ei7calculoNSC_INSD_IiEEEEJPcSM_EEEvT0_iT1_T2_DpNS2_10kernel_argIT3_EE_param_0,
	.param .u32 _ZN3cub18CUB_300001_SM_10006detail9transform16transform_kernelINS2_10policy_hubILb1EN4cuda3std3__45tupleIJN6thrust24THRUST_300001_SM_1000_NS6detail15normal_iteratorINSA_10device_ptrIcEEEESF_EEEE10policy1000Ei7calculoNSC_INSD_IiEEEEJPcSM_EEEvT0_iT1_T2_DpNS2_10kernel_argIT3_EE_param_1,
	.param .align 8 .b8 _ZN3cub18CUB_300001_SM_10006detail9transform16transform_kernelINS2_10policy_hubILb1EN4cuda3std3__45tupleIJN6thrust24THRUST_300001_SM_1000_NS6detail15normal_iteratorINSA_10device_ptrIcEEEESF_EEEE10policy1000Ei7calculoNSC_INSD_IiEEEEJPcSM_EEEvT0_iT1_T2_DpNS2_10kernel_argIT3_EE_param_2[16],
	.param .align 8 .b8 _ZN3cub18CUB_300001_SM_10006detail9transform16transform_kernelINS2_10policy_hubILb1EN4cuda3std3__45tupleIJN6thrust24THRUST_300001_SM_1000_NS6detail15normal_iteratorINSA_10device_ptrIcEEEESF_EEEE10policy1000Ei7calculoNSC_INSD_IiEEEEJPcSM_EEEvT0_iT1_T2_DpNS2_10kernel_argIT3_EE_param_3[8],
	.param .align 8 .b8 _ZN3cub18CUB_300001_SM_10006detail9transform16transform_kernelINS2_10policy_hubILb1EN4cuda3std3__45tupleIJN6thrust24THRUST_300001_SM_1000_NS6detail15normal_iteratorINSA_10device_ptrIcEEEESF_EEEE10policy1000Ei7calculoNSC_INSD_IiEEEEJPcSM_EEEvT0_iT1_T2_DpNS2_10kernel_argIT3_EE_param_4[16],
	.param .align 8 .b8 _ZN3cub18CUB_300001_SM_10006detail9transform16transform_kernelINS2_10policy_hubILb1EN4cuda3std3__45tupleIJN6thrust24THRUST_300001_SM_1000_NS6detail15normal_iteratorINSA_10device_ptrIcEEEESF_EEEE10policy1000Ei7calculoNSC_INSD_IiEEEEJPcSM_EEEvT0_iT1_T2_DpNS2_10kernel_argIT3_EE_param_5[16]
)
.maxntid 128
{
	.reg .pred 	%p<68>;
	.reg .b16 	%rs<61>;
	.reg .b32 	%r<110>;
	.reg .b64 	%rd<229>;

	ld.param.u32 	%r43, [_ZN3cub18CUB_300001_SM_10006detail9transform16transform_kernelINS2_10policy_hubILb1EN4cuda3std3__45tupleIJN6thrust24THRUST_300001_SM_1000_NS6detail15normal_iteratorINSA_10device_ptrIcEEEESF_EEEE10policy1000Ei7calculoNSC_INSD_IiEEEEJPcSM_EEEvT0_iT1_T2_DpNS2_10kernel_argIT3_EE_param_0];
	ld.param.u64 	%rd27, [_ZN3cub18CUB_300001_SM_10006detail9transform16transform_kernelINS2_10policy_hubILb1EN4cuda3std3__45tupleIJN6thrust24THRUST_300001_SM_1000_NS6detail15normal_iteratorINSA_10device_ptrIcEEEESF_EEEE10policy1000Ei7calculoNSC_INSD_IiEEEEJPcSM_EEEvT0_iT1_T2_DpNS2_10kernel_argIT3_EE_param_5];
	ld.param.u64 	%rd28, [_ZN3cub18CUB_300001_SM_10006detail9transform16transform_kernelINS2_10policy_hubILb1EN4cuda3std3__45tupleIJN6thrust24THRUST_300001_SM_1000_NS6detail15normal_iteratorINSA_10device_ptrIcEEEESF_EEEE10policy1000Ei7calculoNSC_INSD_IiEEEEJPcSM_EEEvT0_iT1_T2_DpNS2_10kernel_argIT3_EE_param_4];
	ld.param.u64 	%rd29, [_ZN3cub18CUB_300001_SM_10006detail9transform16transform_kernelINS2_10policy_hubILb1EN4cuda3std3__45tupleIJN6thrust24THRUST_300001_SM_1000_NS6detail15normal_iteratorINSA_10device_ptrIcEEEESF_EEEE10policy1000Ei7calculoNSC_INSD_IiEEEEJPcSM_EEEvT0_iT1_T2_DpNS2_10kernel_argIT3_EE_param_3];
	ld.param.u64 	%rd30, [_ZN3cub18CUB_300001_SM_10006detail9transform16transform_kernelINS2_10policy_hubILb1EN4cuda3std3__45tupleIJN6thrust24THRUST_300001_SM_1000_NS6detail15normal_iteratorINSA_10device_ptrIcEEEESF_EEEE10policy1000Ei7calculoNSC_INSD_IiEEEEJPcSM_EEEvT0_iT1_T2_DpNS2_10kernel_argIT3_EE_param_2+8];
	ld.param.u64 	%rd31, [_ZN3cub18CUB_300001_SM_10006detail9transform16transform_kernelINS2_10policy_hubILb1EN4cuda3std3__45tupleIJN6thrust24THRUST_300001_SM_1000_NS6detail15normal_iteratorINSA_10device_ptrIcEEEESF_EEEE10policy1000Ei7calculoNSC_INSD_IiEEEEJPcSM_EEEvT0_iT1_T2_DpNS2_10kernel_argIT3_EE_param_2];
	ld.param.u32 	%r42, [_ZN3cub18CUB_300001_SM_10006detail9transform16transform_kernelINS2_10policy_hubILb1EN4cuda3std3__45tupleIJN6thrust24THRUST_300001_SM_1000_NS6detail15normal_iteratorINSA_10device_ptrIcEEEESF_EEEE10policy1000Ei7calculoNSC_INSD_IiEEEEJPcSM_EEEvT0_iT1_T2_DpNS2_10kernel_argIT3_EE_param_1];
	cvta.to.global.u64 	%rd1, %rd31;
	cvta.to.global.u64 	%rd2, %rd30;
	cvta.to.global.u64 	%rd3, %rd29;
	cvta.to.global.u64 	%rd4, %rd28;
	cvta.to.global.u64 	%rd5, %rd27;
	shl.b32 	%r1, %r42, 7;
	mov.u32 	%r44, %ctaid.x;
	mul.lo.s32 	%r45, %r1, %r44;
	sub.s32 	%r2, %r43, %r45;
	min.s32 	%r3, %r1, %r2;
	cvt.s64.s32 	%rd6, %r45;
	mov.u32 	%r4, %tid.x;
	shl.b32 	%r100, %r4, 7;
	setp.ge.s32 	%p1, %r100, %r3;
	@%p1 bra 	$L__BB2_5;
	mul.wide.u32 	%rd7, %r4, 128;
	add.s64 	%rd32, %rd4, %rd7;
	add.s64 	%rd225, %rd32, %rd6;
	mov.u32 	%r99, %r100;
$L__BB2_2:
	.pragma "nounroll";
	// begin inline asm
	prefetch.global.L2 [%rd225];
	// end inline asm
	add.s32 	%r99, %r99, 16384;
	add.s64 	%rd225, %rd225, 16384;
	setp.lt.s32 	%p2, %r99, %r3;
	@%p2 bra 	$L__BB2_2;
	add.s64 	%rd34, %rd5, %rd7;
	add.s64 	%rd226, %rd34, %rd6;
$L__BB2_4:
	.pragma "nounroll";
	// begin inline asm
	prefetch.global.L2 [%rd226];
	// end inline asm
	add.s32 	%r100, %r100, 16384;
	add.s64 	%rd226, %rd226, 16384;
	setp.lt.s32 	%p3, %r100, %r3;
	@%p3 bra 	$L__BB2_4;
$L__BB2_5:
	add.s64 	%rd14, %rd4, %rd6;
	add.s64 	%rd15, %rd5, %rd6;
	shl.b64 	%rd36, %rd6, 2;
	add.s64 	%rd16, %rd3, %rd36;
	setp.gt.s32 	%p4, %r1, %r2;
	@%p4 bra 	$L__BB2_18;
	setp.lt.s32 	%p5, %r42, 1;
	@%p5 bra 	$L__BB2_59;
	and.b32  	%r10, %r42, 7;
	setp.lt.u32 	%p6, %r42, 8;
	mov.b32 	%r108, 0;
	@%p6 bra 	$L__BB2_10;
	and.b32  	%r47, %r42, 2147483640;
	neg.s32 	%r102, %r47;
	cvt.u64.u32 	%rd227, %r4;
	mul.wide.u32 	%rd38, %r4, 4;
	add.s64 	%rd39, %rd36, %rd3;
	add.s64 	%rd228, %rd39, %rd38;
	add.s32 	%r101, %r4, 128;
	add.s64 	%rd19, %rd39, 1536;
$L__BB2_9:
	.pragma "nounroll";
	and.b32  	%r108, %r42, 2147483640;
	cvt.s64.s32 	%rd40, %r101;
	add.s64 	%rd41, %rd40, 384;
	mul.wide.s32 	%rd42, %r101, 4;
	add.s64 	%rd43, %rd19, %rd42;
	add.s64 	%rd44, %rd14, %rd227;
	ld.global.s8 	%rd45, [%rd44];
	add.s64 	%rd46, %rd15, %rd227;
	ld.global.s8 	%rd47, [%rd46];
	add.s64 	%rd48, %rd1, %rd45;
	ld.global.u8 	%rs1, [%rd48];
	add.s64 	%rd49, %rd2, %rd47;
	ld.global.u8 	%rs2, [%rd49];
	setp.eq.s16 	%p7, %rs1, %rs2;
	selp.b32 	%r48, 2, -1, %p7;
	st.global.u32 	[%rd228], %r48;
	add.s64 	%rd50, %rd14, %rd41;
	ld.global.s8 	%rd51, [%rd50+-384];
	add.s64 	%rd52, %rd15, %rd41;
	ld.global.s8 	%rd53, [%rd52+-384];
	add.s64 	%rd54, %rd1, %rd51;
	ld.global.u8 	%rs3, [%rd54];
	add.s64 	%rd55, %rd2, %rd53;
	ld.global.u8 	%rs4, [%rd55];
	setp.eq.s16 	%p8, %rs3, %rs4;
	selp.b32 	%r49, 2, -1, %p8;
	st.global.u32 	[%rd43+-1536], %r49;
	ld.global.s8 	%rd56, [%rd50+-256];
	ld.global.s8 	%rd57, [%rd52+-256];
	add.s64 	%rd58, %rd1, %rd56;
	ld.global.u8 	%rs5, [%rd58];
	add.s64 	%rd59, %rd2, %rd57;
	ld.global.u8 	%rs6, [%rd59];
	setp.eq.s16 	%p9, %rs5, %rs6;
	selp.b32 	%r50, 2, -1, %p9;
	st.global.u32 	[%rd43+-1024], %r50;
	ld.global.s8 	%rd60, [%rd50+-128];
	ld.global.s8 	%rd61, [%rd52+-128];
	add.s64 	%rd62, %rd1, %rd60;
	ld.global.u8 	%rs7, [%rd62];
	add.s64 	%rd63, %rd2, %rd61;
	ld.global.u8 	%rs8, [%rd63];
	setp.eq.s16 	%p10, %rs7, %rs8;
	selp.b32 	%r51, 2, -1, %p10;
	st.global.u32 	[%rd43+-512], %r51;
	ld.global.s8 	%rd64, [%rd50];
	ld.global.s8 	%rd65, [%rd52];
	add.s64 	%rd66, %rd1, %rd64;
	ld.global.u8 	%rs9, [%rd66];
	add.s64 	%rd67, %rd2, %rd65;
	ld.global.u8 	%rs10, [%rd67];
	setp.eq.s16 	%p11, %rs9, %rs10;
	selp.b32 	%r52, 2, -1, %p11;
	st.global.u32 	[%rd43], %r52;
	ld.global.s8 	%rd68, [%rd50+128];
	ld.global.s8 	%rd69, [%rd52+128];
	add.s64 	%rd70, %rd1, %rd68;
	ld.global.u8 	%rs11, [%rd70];
	add.s64 	%rd71, %rd2, %rd69;
	ld.global.u8 	%rs12, [%rd71];
	setp.eq.s16 	%p12, %rs11, %rs12;
	selp.b32 	%r53, 2, -1, %p12;
	st.global.u32 	[%rd43+512], %r53;
	ld.global.s8 	%rd72, [%rd50+256];
	ld.global.s8 	%rd73, [%rd52+256];
	add.s64 	%rd74, %rd1, %rd72;
	ld.global.u8 	%rs13, [%rd74];
	add.s64 	%rd75, %rd2, %rd73;
	ld.global.u8 	%rs14, [%rd75];
	setp.eq.s16 	%p13, %rs13, %rs14;
	selp.b32 	%r54, 2, -1, %p13;
	st.global.u32 	[%rd43+1024], %r54;
	ld.global.s8 	%rd76, [%rd50+384];
	ld.global.s8 	%rd77, [%rd52+384];
	add.s64 	%rd78, %rd1, %rd76;
	ld.global.u8 	%rs15, [%rd78];
	add.s64 	%rd79, %rd2, %rd77;
	ld.global.u8 	%rs16, [%rd79];
	setp.eq.s16 	%p14, %rs15, %rs16;
	selp.b32 	%r55, 2, -1, %p14;
	st.global.u32 	[%rd43+1536], %r55;
	add.s32 	%r102, %r102, 8;
	add.s64 	%rd228, %rd228, 4096;
	add.s64 	%rd227, %rd227, 1024;
	add.s32 	%r101, %r101, 1024;
	setp.eq.s32 	%p15, %r102, 0;
	@%p15 bra 	$L__BB2_10;
	bra.uni 	$L__BB2_9;
$L__BB2_10:
	setp.eq.s32 	%p16, %r10, 0;
	@%p16 bra 	$L__BB2_59;
	and.b32  	%r37, %r42, 3;
	setp.lt.u32 	%p17, %r10, 4;
	@%p17 bra 	$L__BB2_13;
	shl.b32 	%r56, %r108, 7;
	add.s32 	%r57, %r56, %r4;
	cvt.s64.s32 	%rd80, %r57;
	add.s64 	%rd81, %rd14, %rd80;
	ld.global.s8 	%rd82, [%rd81];
	add.s64 	%rd83, %rd15, %rd80;
	ld.global.s8 	%rd84, [%rd83];
	add.s64 	%rd85, %rd1, %rd82;
	ld.global.u8 	%rs17, [%rd85];
	add.s64 	%rd86, %rd2, %rd84;
	ld.global.u8 	%rs18, [%rd86];
	setp.eq.s16 	%p18, %rs17, %rs18;
	selp.b32 	%r58, 2, -1, %p18;
	mul.wide.s32 	%rd87, %r57, 4;
	add.s64 	%rd88, %rd16, %rd87;
	st.global.u32 	[%rd88], %r58;
	ld.global.s8 	%rd89, [%rd81+128];
	ld.global.s8 	%rd90, [%rd83+128];
	add.s64 	%rd91, %rd1, %rd89;
	ld.global.u8 	%rs19, [%rd91];
	add.s64 	%rd92, %rd2, %rd90;
	ld.global.u8 	%rs20, [%rd92];
	setp.eq.s16 	%p19, %rs19, %rs20;
	selp.b32 	%r59, 2, -1, %p19;
	st.global.u32 	[%rd88+512], %r59;
	ld.global.s8 	%rd93, [%rd81+256];
	ld.global.s8 	%rd94, [%rd83+256];
	add.s64 	%rd95, %rd1, %rd93;
	ld.global.u8 	%rs21, [%rd95];
	add.s64 	%rd96, %rd2, %rd94;
	ld.global.u8 	%rs22, [%rd96];
	setp.eq.s16 	%p20, %rs21, %rs22;
	selp.b32 	%r60, 2, -1, %p20;
	st.global.u32 	[%rd88+1024], %r60;
	ld.global.s8 	%rd97, [%rd81+384];
	ld.global.s8 	%rd98, [%rd83+384];
	add.s64 	%rd99, %rd1, %rd97;
	ld.global.u8 	%rs23, [%rd99];
	add.s64 	%rd100, %rd2, %rd98;
	ld.global.u8 	%rs24, [%rd100];
	setp.eq.s16 	%p21, %rs23, %rs24;
	selp.b32 	%r61, 2, -1, %p21;
	st.global.u32 	[%rd88+1536], %r61;
	add.s32 	%r108, %r108, 4;
$L__BB2_13:
	setp.eq.s32 	%p22, %r37, 0;
	@%p22 bra 	$L__BB2_59;
	setp.eq.s32 	%p23, %r37, 1;
	@%p23 bra 	$L__BB2_16;
	shl.b32 	%r62, %r108, 7;
	add.s32 	%r63, %r62, %r4;
	cvt.s64.s32 	%rd101, %r63;
	add.s64 	%rd102, %rd14, %rd101;
	ld.global.s8 	%rd103, [%rd102];
	add.s64 	%rd104, %rd15, %rd101;
	ld.global.s8 	%rd105, [%rd104];
	add.s64 	%rd106, %rd1, %rd103;
	ld.global.u8 	%rs25, [%rd106];
	add.s64 	%rd107, %rd2, %rd105;
	ld.global.u8 	%rs26, [%rd107];
	setp.eq.s16 	%p24, %rs25, %rs26;
	selp.b32 	%r64, 2, -1, %p24;
	mul.wide.s32 	%rd108, %r63, 4;
	add.s64 	%rd109, %rd16, %rd108;
	st.global.u32 	[%rd109], %r64;
	ld.global.s8 	%rd110, [%rd102+128];
	ld.global.s8 	%rd111, [%rd104+128];
	add.s64 	%rd112, %rd1, %rd110;
	ld.global.u8 	%rs27, [%rd112];
	add.s64 	%rd113, %rd2, %rd111;
	ld.global.u8 	%rs28, [%rd113];
	setp.eq.s16 	%p25, %rs27, %rs28;
	selp.b32 	%r65, 2, -1, %p25;
	st.global.u32 	[%rd109+512], %r65;
	add.s32 	%r108, %r108, 2;
$L__BB2_16:
	and.b32  	%r66, %r42, 1;
	setp.eq.b32 	%p26, %r66, 1;
	not.pred 	%p27, %p26;
	@%p27 bra 	$L__BB2_59;
	shl.b32 	%r67, %r108, 7;
	add.s32 	%r68, %r67, %r4;
	cvt.s64.s32 	%rd114, %r68;
	add.s64 	%rd115, %rd14, %rd114;
	ld.global.s8 	%rd116, [%rd115];
	add.s64 	%rd117, %rd15, %rd114;
	ld.global.s8 	%rd118, [%rd117];
	add.s64 	%rd119, %rd1, %rd116;
	ld.global.u8 	%rs29, [%rd119];
	add.s64 	%rd120, %rd2, %rd118;
	ld.global.u8 	%rs30, [%rd120];
	setp.eq.s16 	%p28, %rs29, %rs30;
	selp.b32 	%r69, 2, -1, %p28;
	mul.wide.s32 	%rd121, %r68, 4;
	add.s64 	%rd122, %rd16, %rd121;
	st.global.u32 	[%rd122], %r69;
	bra.uni 	$L__BB2_59;
$L__BB2_18:
	setp.lt.s32 	%p29, %r42, 1;
	@%p29 bra 	$L__BB2_59;
	and.b32  	%r13, %r42, 7;
	setp.lt.u32 	%p30, %r42, 8;
	mov.b32 	%r104, 0;
	@%p30 bra 	$L__BB2_38;
	and.b32  	%r104, %r42, 2147483640;
	mov.b32 	%r103, 0;
$L__BB2_21:
	.pragma "nounroll";
	shl.b32 	%r72, %r103, 7;
	add.s32 	%r21, %r72, %r4;
	setp.ge.s32 	%p31, %r21, %r3;
	@%p31 bra 	$L__BB2_23;
	cvt.u64.u32 	%rd123, %r21;
	add.s64 	%rd124, %rd14, %rd123;
	ld.global.s8 	%rd125, [%rd124];
	add.s64 	%rd126, %rd15, %rd123;
	ld.global.s8 	%rd127, [%rd126];
	add.s64 	%rd128, %rd1, %rd125;
	ld.global.u8 	%rs31, [%rd128];
	add.s64 	%rd129, %rd2, %rd127;
	ld.global.u8 	%rs32, [%rd129];
	setp.eq.s16 	%p32, %rs31, %rs32;
	selp.b32 	%r73, 2, -1, %p32;
	mul.wide.u32 	%rd130, %r21, 4;
	add.s64 	%rd131, %rd16, %rd130;
	st.global.u32 	[%rd131], %r73;
$L__BB2_23:
	add.s32 	%r74, %r21, 128;
	setp.ge.s32 	%p33, %r74, %r3;
	cvt.s64.s32 	%rd132, %r74;
	add.s64 	%rd24, %rd14, %rd132;
	add.s64 	%rd25, %rd15, %rd132;
	mul.wide.s32 	%rd133, %r74, 4;
	add.s64 	%rd26, %rd16, %rd133;
	@%p33 bra 	$L__BB2_25;
	ld.global.s8 	%rd134, [%rd24];
	ld.global.s8 	%rd135, [%rd25];
	add.s64 	%rd136, %rd1, %rd134;
	ld.global.u8 	%rs33, [%rd136];
	add.s64 	%rd137, %rd2, %rd135;
	ld.global.u8 	%rs34, [%rd137];
	setp.eq.s16 	%p34, %rs33, %rs34;
	selp.b32 	%r75, 2, -1, %p34;
	st.global.u32 	[%rd26], %r75;
$L__BB2_25:
	add.s32 	%r76, %r21, 256;
	setp.ge.s32 	%p35, %r76, %r3;
	@%p35 bra 	$L__BB2_27;
	ld.global.s8 	%rd138, [%rd24+128];
	ld.global.s8 	%rd139, [%rd25+128];
	add.s64 	%rd140, %rd1, %rd138;
	ld.global.u8 	%rs35, [%rd140];
	add.s64 	%rd141, %rd2, %rd139;
	ld.global.u8 	%rs36, [%rd141];
	setp.eq.s16 	%p36, %rs35, %rs36;
	selp.b32 	%r77, 2, -1, %p36;
	st.global.u32 	[%rd26+512], %r77;
$L__BB2_27:
	add.s32 	%r78, %r21, 384;
	setp.ge.s32 	%p37, %r78, %r3;
	@%p37 bra 	$L__BB2_29;
	ld.global.s8 	%rd142, [%rd24+256];
	ld.global.s8 	%rd143, [%rd25+256];
	add.s64 	%rd144, %rd1, %rd142;
	ld.global.u8 	%rs37, [%rd144];
	add.s64 	%rd145, %rd2, %rd143;
	ld.global.u8 	%rs38, [%rd145];
	setp.eq.s16 	%p38, %rs37, %rs38;
	selp.b32 	%r79, 2, -1, %p38;
	st.global.u32 	[%rd26+1024], %r79;
$L__BB2_29:
	add.s32 	%r80, %r21, 512;
	setp.ge.s32 	%p39, %r80, %r3;
	@%p39 bra 	$L__BB2_31;
	ld.global.s8 	%rd146, [%rd24+384];
	ld.global.s8 	%rd147, [%rd25+384];
	add.s64 	%rd148, %rd1, %rd146;
	ld.global.u8 	%rs39, [%rd148];
	add.s64 	%rd149, %rd2, %rd147;
	ld.global.u8 	%rs40, [%rd149];
	setp.eq.s16 	%p40, %rs39, %rs40;
	selp.b32 	%r81, 2, -1, %p40;
	st.global.u32 	[%rd26+1536], %r81;
$L__BB2_31:
	add.s32 	%r82, %r21, 640;
	setp.ge.s32 	%p41, %r82, %r3;
	@%p41 bra 	$L__BB2_33;
	ld.global.s8 	%rd150, [%rd24+512];
	ld.global.s8 	%rd151, [%rd25+512];
	add.s64 	%rd152, %rd1, %rd150;
	ld.global.u8 	%rs41, [%rd152];
	add.s64 	%rd153, %rd2, %rd151;
	ld.global.u8 	%rs42, [%rd153];
	setp.eq.s16 	%p42, %rs41, %rs42;
	selp.b32 	%r83, 2, -1, %p42;
	st.global.u32 	[%rd26+2048], %r83;
$L__BB2_33:
	add.s32 	%r84, %r21, 768;
	setp.ge.s32 	%p43, %r84, %r3;
	@%p43 bra 	$L__BB2_35;
	ld.global.s8 	%rd154, [%rd24+640];
	ld.global.s8 	%rd155, [%rd25+640];
	add.s64 	%rd156, %rd1, %rd154;
	ld.global.u8 	%rs43, [%rd156];
	add.s64 	%rd157, %rd2, %rd155;
	ld.global.u8 	%rs44, [%rd157];
	setp.eq.s16 	%p44, %rs43, %rs44;
	selp.b32 	%r85, 2, -1, %p44;
	st.global.u32 	[%rd26+2560], %r85;
$L__BB2_35:
	add.s32 	%r86, %r21, 896;
	setp.ge.s32 	%p45, %r86, %r3;
	@%p45 bra 	$L__BB2_37;
	ld.global.s8 	%rd158, [%rd24+768];
	ld.global.s8 	%rd159, [%rd25+768];
	add.s64 	%rd160, %rd1, %rd158;
	ld.global.u8 	%rs45, [%rd160];
	add.s64 	%rd161, %rd2, %rd159;
	ld.global.u8 	%rs46, [%rd161];
	setp.eq.s16 	%p46, %rs45, %rs46;
	selp.b32 	%r87, 2, -1, %p46;
	st.global.u32 	[%rd26+3072], %r87;
$L__BB2_37:
	add.s32 	%r103, %r103, 8;
	setp.ne.s32 	%p47, %r103, %r104;
	@%p47 bra 	$L__BB2_21;
$L__BB2_38:
	setp.eq.s32 	%p48, %r13, 0;
	@%p48 bra 	$L__BB2_59;
	and.b32  	%r24, %r42, 3;
	setp.lt.u32 	%p49, %r13, 4;
	@%p49 bra 	$L__BB2_49;
	shl.b32 	%r88, %r104, 7;
	add.s32 	%r25, %r88, %r4;
	setp.ge.s32 	%p50, %r25, %r3;
	@%p50 bra 	$L__BB2_42;
	cvt.s64.s32 	%rd162, %r25;
	add.s64 	%rd163, %rd14, %rd162;
	ld.global.s8 	%rd164, [%rd163];
	add.s64 	%rd165, %rd15, %rd162;
	ld.global.s8 	%rd166, [%rd165];
	add.s64 	%rd167, %rd1, %rd164;
	ld.global.u8 	%rs47, [%rd167];
	add.s64 	%rd168, %rd2, %rd166;
	ld.global.u8 	%rs48, [%rd168];
	setp.eq.s16 	%p51, %rs47, %rs48;
	selp.b32 	%r89, 2, -1, %p51;
	mul.wide.s32 	%rd169, %r25, 4;
	add.s64 	%rd170, %rd16, %rd169;
	st.global.u32 	[%rd170], %r89;
$L__BB2_42:
	add.s32 	%r26, %r25, 128;
	setp.ge.s32 	%p52, %r26, %r3;
	@%p52 bra 	$L__BB2_44;
	cvt.s64.s32 	%rd171, %r26;
	add.s64 	%rd172, %rd14, %rd171;
	ld.global.s8 	%rd173, [%rd172];
	add.s64 	%rd174, %rd15, %rd171;
	ld.global.s8 	%rd175, [%rd174];
	add.s64 	%rd176, %rd1, %rd173;
	ld.global.u8 	%rs49, [%rd176];
	add.s64 	%rd177, %rd2, %rd175;
	ld.global.u8 	%rs50, [%rd177];
	setp.eq.s16 	%p53, %rs49, %rs50;
	selp.b32 	%r90, 2, -1, %p53;
	mul.wide.s32 	%rd178, %r26, 4;
	add.s64 	%rd179, %rd16, %rd178;
	st.global.u32 	[%rd179], %r90;
$L__BB2_44:
	add.s32 	%r27, %r25, 256;
	setp.ge.s32 	%p54, %r27, %r3;
	@%p54 bra 	$L__BB2_46;
	cvt.s64.s32 	%rd180, %r27;
	add.s64 	%rd181, %rd14, %rd180;
	ld.global.s8 	%rd182, [%rd181];
	add.s64 	%rd183, %rd15, %rd180;
	ld.global.s8 	%rd184, [%rd183];
	add.s64 	%rd185, %rd1, %rd182;
	ld.global.u8 	%rs51, [%rd185];
	add.s64 	%rd186, %rd2, %rd184;
	ld.global.u8 	%rs52, [%rd186];
	setp.eq.s16 	%p55, %rs51, %rs52;
	selp.b32 	%r91, 2, -1, %p55;
	mul.wide.s32 	%rd187, %r27, 4;
	add.s64 	%rd188, %rd16, %rd187;
	st.global.u32 	[%rd188], %r91;
$L__BB2_46:
	add.s32 	%r28, %r25, 384;
	setp.ge.s32 	%p56, %r28, %r3;
	@%p56 bra 	$L__BB2_48;
	cvt.s64.s32 	%rd189, %r28;
	add.s64 	%rd190, %rd14, %rd189;
	ld.global.s8 	%rd191, [%rd190];
	add.s64 	%rd192, %rd15, %rd189;
	ld.global.s8 	%rd193, [%rd192];
	add.s64 	%rd194, %rd1, %rd191;
	ld.global.u8 	%rs53, [%rd194];
	add.s64 	%rd195, %rd2, %rd193;
	ld.global.u8 	%rs54, [%rd195];
	setp.eq.s16 	%p57, %rs53, %rs54;
	selp.b32 	%r92, 2, -1, %p57;
	mul.wide.s32 	%rd196, %r28, 4;
	add.s64 	%rd197, %rd16, %rd196;
	st.global.u32 	[%rd197], %r92;
$L__BB2_48:
	add.s32 	%r104, %r104, 4;
$L__BB2_49:
	setp.eq.s32 	%p58, %r24, 0;
	@%p58 bra 	$L__BB2_59;
	setp.eq.s32 	%p59, %r24, 1;
	@%p59 bra 	$L__BB2_56;
	shl.b32 	%r93, %r104, 7;
	add.s32 	%r31, %r93, %r4;
	setp.ge.s32 	%p60, %r31, %r3;
	@%p60 bra 	$L__BB2_53;
	cvt.s64.s32 	%rd198, %r31;
	add.s64 	%rd199, %rd14, %rd198;
	ld.global.s8 	%rd200, [%rd199];
	add.s64 	%rd201, %rd15, %rd198;
	ld.global.s8 	%rd202, [%rd201];
	add.s64 	%rd203, %rd1, %rd200;
	ld.global.u8 	%rs55, [%rd203];
	add.s64 	%rd204, %rd2, %rd202;
	ld.global.u8 	%rs56, [%rd204];
	setp.eq.s16 	%p61, %rs55, %rs56;
	selp.b32 	%r94, 2, -1, %p61;
	mul.wide.s32 	%rd205, %r31, 4;
	add.s64 	%rd206, %rd16, %rd205;
	st.global.u32 	[%rd206], %r94;
$L__BB2_53:
	add.s32 	%r32, %r31, 128;
	setp.ge.s32 	%p62, %r32, %r3;
	@%p62 bra 	$L__BB2_55;
	cvt.s64.s32 	%rd207, %r32;
	add.s64 	%rd208, %rd14, %rd207;
	ld.global.s8 	%rd209, [%rd208];
	add.s64 	%rd210, %rd15, %rd207;
	ld.global.s8 	%rd211, [%rd210];
	add.s64 	%rd212, %rd1, %rd209;
	ld.global.u8 	%rs57, [%rd212];
	add.s64 	%rd213, %rd2, %rd211;
	ld.global.u8 	%rs58, [%rd213];
	setp.eq.s16 	%p63, %rs57, %rs58;
	selp.b32 	%r95, 2, -1, %p63;
	mul.wide.s32 	%rd214, %r32, 4;
	add.s64 	%rd215, %rd16, %rd214;
	st.global.u32 	[%rd215], %r95;
$L__BB2_55:
	add.s32 	%r104, %r104, 2;
$L__BB2_56:
	and.b32  	%r96, %r42, 1;
	setp.eq.b32 	%p64, %r96, 1;
	not.pred 	%p65, %p64;
	@%p65 bra 	$L__BB2_59;
	shl.b32 	%r97, %r104, 7;
	add.s32 	%r35, %r97, %r4;
	setp.ge.s32 	%p66, %r35, %r3;
	@%p66 bra 	$L__BB2_59;
	cvt.s64.s32 	%rd216, %r35;
	add.s64 	%rd217, %rd14, %rd216;
	ld.global.s8 	%rd218, [%rd217];
	add.s64 	%rd219, %rd15, %rd216;
	ld.global.s8 	%rd220, [%rd219];
	add.s64 	%rd221, %rd1, %rd218;
	ld.global.u8 	%rs59, [%rd221];
	add.s64 	%rd222, %rd2, %rd220;
	ld.global.u8 	%rs60, [%rd222];
	setp.eq.s16 	%p67, %rs59, %rs60;
	selp.b32 	%r98, 2, -1, %p67;
	mul.wide.s32 	%rd223, %r35, 4;
	add.s64 	%rd224, %rd16, %rd223;
	st.global.u32 	[%rd224], %r98;
$L__BB2_59:
	ret;

}
	// .globl	_ZN3cub18CUB_300001_SM_10006detail9transform16transform_kernelINS2_10policy_hubILb1EN4cuda3std3__45tupleIJN6thrust24THRUST_300001_SM_1000_NS6detail15normal_iteratorINSA_10device_ptrIcEEEESF_EEEE10policy1000El7calculoNSC_INSD_IiEEEEJPcSM_EEEvT0_iT1_T2_DpNS2_10kernel_argIT3_EE
.visible .entry _ZN3cub18CUB_300001_SM_10006detail9transform16transform_kernelINS2_10policy_hubILb1EN4cuda3std3__45tupleIJN6thrust24THRUST_300001_SM_1000_NS6detail15normal_iteratorINSA_10device_ptrIcEEEESF_EEEE10policy1000El7calculoNSC_INSD_IiEEEEJPcSM_EEEvT0_iT1_T2_DpNS2_10kernel_argIT3_EE(
	.param .u64 _ZN3cub18CUB_300001_SM_10006detail9transform16transform_kernelINS2_10policy_hubILb1EN4cuda3std3__45tupleIJN6thrust24THRUST_300001_SM_1000_NS6detail15normal_iteratorINSA_10device_ptrIcEEEESF_EEEE10policy1000El7calculoNSC_INSD_IiEEEEJPcSM_EEEvT0_iT1_T2_DpNS2_10kernel_argIT3_EE_param_0,
	.param .u32 _ZN3cub18CUB_300001_SM_10006detail9transform16transform_kernelINS2_10policy_hubILb1EN4cuda3std3__45tupleIJN6thrust24THRUST_300001_SM_1000_NS6detail15normal_iteratorINSA_10device_ptrIcEEEESF_EEEE10policy1000El7calculoNSC_INSD_IiEEEEJPcSM_EEEvT0_iT1_T2_DpNS2_10kernel_argIT3_EE_param_1,
	.param .align 8 .b8 _ZN3cub18CUB_300001_SM_10006detail9transform16transform_kernelINS2_10policy_hubILb1EN4cuda3std3__45tupleIJN6thrust24THRUST_300001_SM_1000_NS6detail15normal_iteratorINSA_10device_ptrIcEEEESF_EEEE10policy1000El7calculoNSC_INSD_IiEEEEJPcSM_EEEvT0_iT1_T2_DpNS2_10kernel_argIT3_EE_param_2[16],
	.param .align 8 .b8 _ZN3cub18CUB_300001_SM_10006detail9transform16transform_kernelINS2_10policy_hubILb1EN4cuda3std3__45tupleIJN6thrust24THRUST_300001_SM_1000_NS6detail15normal_iteratorINSA_10device_ptrIcEEEESF_EEEE10policy1000El7calculoNSC_INSD_IiEEEEJPcSM_EEEvT0_iT1_T2_DpNS2_10kernel_argIT3_EE_param_3[8],
	.param .align 8 .b8 _ZN3cub18CUB_300001_SM_10006detail9transform16transform_kernelINS2_10policy_hubILb1EN4cuda3std3__45tupleIJN6thrust24THRUST_300001_SM_1000_NS6detail15normal_iteratorINSA_10device_ptrIcEEEESF_EEEE10policy1000El7calculoNSC_INSD_IiEEEEJPcSM_EEEvT0_iT1_T2_DpNS2_10kernel_argIT3_EE_param_4[16],
	.param .align 8 .b8 _ZN3cub18CUB_300001_SM_10006detail9transform16transform_kernelINS2_10policy_hubILb1EN4cuda3std3__45tupleIJN6thrust24THRUST_300001_SM_1000_NS6detail15normal_iteratorINSA_10device_ptrIcEEEESF_EEEE10policy1000El7calculoNSC_INSD_IiEEEEJPcSM_EEEvT0_iT1_T2_DpNS2_10kernel_argIT3_EE_param_5[16]
)
.maxntid 128
{
	.reg .pred 	%p<68>;
	.reg .b16 	%rs<61>;
	.reg .b32 	%r<107>;
	.reg .b64 	%rd<234>;

	ld.param.u64 	%rd27, [_ZN3cub18CUB_300001_SM_10006detail9transform16transform_kernelINS2_10policy_hubILb1EN4cuda3std3__45tupleIJN6thrust24THRUST_300001_SM_1000_NS6detail15normal_iteratorINSA_10device_ptrIcEEEESF_EEEE10policy1000El7calculoNSC_INSD_IiEEEEJPcSM_EEEvT0_iT1_T2_DpNS2_10kernel_argIT3_EE_param_0];
	ld.param.u64 	%rd28, [_ZN3cub18CUB_300001_SM_10006detail9transform16transform_kernelINS2_10policy_hubILb1EN4cuda3std3__45tupleIJN6thrust24THRUST_300001_SM_1000_NS6detail15normal_iteratorINSA_10device_ptrIcEEEESF_EEEE10policy1000El7calculoNSC_INSD_IiEEEEJPcSM_EEEvT0_iT1_T2_DpNS2_10kernel_argIT3_EE_param_5];
	ld.param.u64 	%rd29, [_ZN3cub18CUB_300001_SM_10006detail9transform16transform_kernelINS2_10policy_hubILb1EN4cuda3std3__45tupleIJN6thrust24THRUST_300001_SM_1000_NS6detail15normal_iteratorINSA_10device_ptrIcEEEESF_EEEE10policy1000El7calculoNSC_INSD_IiEEEEJPcSM_EEEvT0_iT1_T2_DpNS2_10kernel_argIT3_EE_param_4];
	ld.param.u64 	%rd30, [_ZN3cub18CUB_300001_SM_10006detail9transform16transform_kernelINS2_10policy_hubILb1EN4cuda3std3__45tupleIJN6thrust24THRUST_300001_SM_1000_NS6detail15normal_iteratorINSA_10device_ptrIcEEEESF_EEEE10policy1000El7calculoNSC_INSD_IiEEEEJPcSM_EEEvT0_iT1_T2_DpNS2_10kernel_argIT3_EE_param_3];
	ld.param.u64 	%rd31, [_ZN3cub18CUB_300001_SM_10006detail9transform16transform_kernelINS2_10policy_hubILb1EN4cuda3std3__45tupleIJN6thrust24THRUST_300001_SM_1000_NS6detail15normal_iteratorINSA_10device_ptrIcEEEESF_EEEE10policy1000El7calculoNSC_INSD_IiEEEEJPcSM_EEEvT0_iT1_T2_DpNS2_10kernel_argIT3_EE_param_2+8];
	ld.param.u64 	%rd32, [_ZN3cub18CUB_300001_SM_10006detail9transform16transform_kernelINS2_10policy_hubILb1EN4cuda3std3__45tupleIJN6thrust24THRUST_300001_SM_1000_NS6detail15normal_iteratorINSA_10device_ptrIcEEEESF_EEEE10policy1000El7calculoNSC_INSD_IiEEEEJPcSM_EEEvT0_iT1_T2_DpNS2_10kernel_argIT3_EE_param_2];
	ld.param.u32 	%r41, [_ZN3cub18CUB_300001_SM_10006detail9transform16transform_kernelINS2_10policy_hubILb1EN4cuda3std3__45tupleIJN6thrust24THRUST_300001_SM_1000_NS6detail15normal_iteratorINSA_10device_ptrIcEEEESF_EEEE10policy1000El7calculoNSC_INSD_IiEEEEJPcSM_EEEvT0_iT1_T2_DpNS2_10kernel_argIT3_EE_param_1];
	cvta.to.global.u64 	%rd1, %rd32;
	cvta.to.global.u64 	%rd2, %rd31;
	cvta.to.global.u64 	%rd3, %rd30;
	cvta.to.global.u64 	%rd4, %rd29;
	cvta.to.global.u64 	%rd5, %rd28;
	shl.b32 	%r1, %r41, 7;
	mov.u32 	%r42, %ctaid.x;
	cvt.u64.u32 	%rd33, %r42;
	cvt.s64.s32 	%rd34, %r1;
	mul.lo.s64 	%rd6, %rd34, %rd33;
	sub.s64 	%rd35, %rd27, %rd6;
	min.s64 	%rd36, %rd35, %rd34;
	cvt.u32.u64 	%r2, %rd36;
	mov.u32 	%r3, %tid.x;
	shl.b32 	%r97, %r3, 7;
	setp.ge.s32 	%p1, %r97, %r2;
	@%p1 bra 	$L__BB3_5;
	add.s64 	%rd37, %rd4, %rd6;
	mul.wide.u32 	%rd7, %r3, 128;
	add.s64 	%rd230, %rd37, %rd7;
	mov.u32 	%r96, %r97;
$L__BB3_2:
	.pragma "nounroll";
	// begin inline asm
	prefetch.global.L2 [%rd230];
	// end inline asm
	add.s32 	%r96, %r96, 16384;
	add.s64 	%rd230, %rd230, 16384;
	setp.lt.s32 	%p2, %r96, %r2;
	@%p2 bra 	$L__BB3_2;
	add.s64 	%rd39, %rd5, %rd6;
	add.s64 	%rd231, %rd39, %rd7;
$L__BB3_4:
	.pragma "nounroll";
	// begin inline asm
	prefetch.global.L2 [%rd231];
	// end inline asm
	add.s32 	%r97, %r97, 16384;
	add.s64 	%rd231, %rd231, 16384;
	setp.lt.s32 	%p3, %r97, %r2;
	@%p3 bra 	$L__BB3_4;
$L__BB3_5:
	add.s64 	%rd14, %rd4, %rd6;
	add.s64 	%rd15, %rd5, %rd6;
	shl.b64 	%rd41, %rd6, 2;
	add.s64 	%rd16, %rd3, %rd41;
	setp.eq.s32 	%p4, %r1, %r2;
	@%p4 bra 	$L__BB3_47;
	setp.lt.s32 	%p5, %r41, 1;
	@%p5 bra 	$L__BB3_59;
	and.b32  	%r9, %r41, 7;
	setp.lt.u32 	%p6, %r41, 8;
	mov.b32 	%r104, 0;
	@%p6 bra 	$L__BB3_26;
	and.b32  	%r104, %r41, 2147483640;
	mov.b32 	%r100, 0;
$L__BB3_9:
	.pragma "nounroll";
	shl.b32 	%r45, %r100, 7;
	add.s32 	%r20, %r45, %r3;
	setp.ge.s32 	%p7, %r20, %r2;
	@%p7 bra 	$L__BB3_11;
	cvt.u64.u32 	%rd42, %r20;
	add.s64 	%rd43, %rd14, %rd42;
	ld.global.s8 	%rd44, [%rd43];
	add.s64 	%rd45, %rd15, %rd42;
	ld.global.s8 	%rd46, [%rd45];
	add.s64 	%rd47, %rd1, %rd44;
	ld.global.u8 	%rs1, [%rd47];
	add.s64 	%rd48, %rd2, %rd46;
	ld.global.u8 	%rs2, [%rd48];
	setp.eq.s16 	%p8, %rs1, %rs2;
	selp.b32 	%r46, 2, -1, %p8;
	mul.wide.u32 	%rd49, %r20, 4;
	add.s64 	%rd50, %rd16, %rd49;
	st.global.u32 	[%rd50], %r46;
$L__BB3_11:
	add.s32 	%r47, %r20, 128;
	setp.ge.s32 	%p9, %r47, %r2;
	cvt.s64.s32 	%rd51, %r47;
	add.s64 	%rd24, %rd14, %rd51;
	add.s64 	%rd25, %rd15, %rd51;
	mul.wide.s32 	%rd52, %r47, 4;
	add.s64 	%rd26, %rd16, %rd52;
	@%p9 bra 	$L__BB3_13;
	ld.global.s8 	%rd53, [%rd24];
	ld.global.s8 	%rd54, [%rd25];
	add.s64 	%rd55, %rd1, %rd53;
	ld.global.u8 	%rs3, [%rd55];
	add.s64 	%rd56, %rd2, %rd54;
	ld.global.u8 	%rs4, [%rd56];
	setp.eq.s16 	%p10, %rs3, %rs4;
	selp.b32 	%r48, 2, -1, %p10;
	st.global.u32 	[%rd26], %r48;
$L__BB3_13:
	add.s32 	%r49, %r20, 256;
	setp.ge.s32 	%p11, %r49, %r2;
	@%p11 bra 	$L__BB3_15;
	ld.global.s8 	%rd57, [%rd24+128];
	ld.global.s8 	%rd58, [%rd25+128];
	add.s64 	%rd59, %rd1, %rd57;
	ld.global.u8 	%rs5, [%rd59];
	add.s64 	%rd60, %rd2, %rd58;
	ld.global.u8 	%rs6, [%rd60];
	setp.eq.s16 	%p12, %rs5, %rs6;
	selp.b32 	%r50, 2, -1, %p12;
	st.global.u32 	[%rd26+512], %r50;
$L__BB3_15:
	add.s32 	%r51, %r20, 384;
	setp.ge.s32 	%p13, %r51, %r2;
	@%p13 bra 	$L__BB3_17;
	ld.global.s8 	%rd61, [%rd24+256];
	ld.global.s8 	%rd62, [%rd25+256];
	add.s64 	%rd63, %rd1, %rd61;
	ld.global.u8 	%rs7, [%rd63];
	add.s64 	%rd64, %rd2, %rd62;
	ld.global.u8 	%rs8, [%rd64];
	setp.eq.s16 	%p14, %rs7, %rs8;
	selp.b32 	%r52, 2, -1, %p14;
	st.global.u32 	[%rd26+1024], %r52;
$L__BB3_17:
	add.s32 	%r53, %r20, 512;
	setp.ge.s32 	%p15, %r53, %r2;
	@%p15 bra 	$L__BB3_19;
	ld.global.s8 	%rd65, [%rd24+384];
	ld.global.s8 	%rd66, [%rd25+384];
	add.s64 	%rd67, %rd1, %rd65;
	ld.global.u8 	%rs9, [%rd67];
	add.s64 	%rd68, %rd2, %rd66;
	ld.global.u8 	%rs10, [%rd68];
	setp.eq.s16 	%p16, %rs9, %rs10;
	selp.b32 	%r54, 2, -1, %p16;
	st.global.u32 	[%rd26+1536], %r54;
$L__BB3_19:
	add.s32 	%r55, %r20, 640;
	setp.ge.s32 	%p17, %r55, %r2;
	@%p17 bra 	$L__BB3_21;
	ld.global.s8 	%rd69, [%rd24+512];
	ld.global.s8 	%rd70, [%rd25+512];
	add.s64 	%rd71, %rd1, %rd69;
	ld.global.u8 	%rs11, [%rd71];
	add.s64 	%rd72, %rd2, %rd70;
	ld.global.u8 	%rs12, [%rd72];
	setp.eq.s16 	%p18, %rs11, %rs12;
	selp.b32 	%r56, 2, -1, %p18;
	st.global.u32 	[%rd26+2048], %r56;
$L__BB3_21:
	add.s32 	%r57, %r20, 768;
	setp.ge.s32 	%p19, %r57, %r2;
	@%p19 bra 	$L__BB3_23;
	ld.global.s8 	%rd73, [%rd24+640];
	ld.global.s8 	%rd74, [%rd25+640];
	add.s64 	%rd75, %rd1, %rd73;
	ld.global.u8 	%rs13, [%rd75];
	add.s64 	%rd76, %rd2, %rd74;
	ld.global.u8 	%rs14, [%rd76];
	setp.eq.s16 	%p20, %rs13, %rs14;
	selp.b32 	%r58, 2, -1, %p20;
	st.global.u32 	[%rd26+2560], %r58;
$L__BB3_23:
	add.s32 	%r59, %r20, 896;
	setp.ge.s32 	%p21, %r59, %r2;
	@%p21 bra 	$L__BB3_25;
	ld.global.s8 	%rd77, [%rd24+768];
	ld.global.s8 	%rd78, [%rd25+768];
	add.s64 	%rd79, %rd1, %rd77;
	ld.global.u8 	%rs15, [%rd79];
	add.s64 	%rd80, %rd2, %rd78;
	ld.global.u8 	%rs16, [%rd80];
	setp.eq.s16 	%p22, %rs15, %rs16;
	selp.b32 	%r60, 2, -1, %p22;
	st.global.u32 	[%rd26+3072], %r60;
$L__BB3_25:
	add.s32 	%r100, %r100, 8;
	setp.eq.s32 	%p23, %r100, %r104;
	@%p23 bra 	$L__BB3_26;
	bra.uni 	$L__BB3_9;
$L__BB3_26:
	setp.eq.s32 	%p24, %r9, 0;
	@%p24 bra 	$L__BB3_59;
	and.b32  	%r29, %r41, 3;
	setp.lt.u32 	%p25, %r9, 4;
	@%p25 bra 	$L__BB3_37;
	shl.b32 	%r61, %r104, 7;
	add.s32 	%r30, %r61, %r3;
	setp.ge.s32 	%p26, %r30, %r2;
	@%p26 bra 	$L__BB3_30;
	cvt.s64.s32 	%rd81, %r30;
	add.s64 	%rd82, %rd14, %rd81;
	ld.global.s8 	%rd83, [%rd82];
	add.s64 	%rd84, %rd15, %rd81;
	ld.global.s8 	%rd85, [%rd84];
	add.s64 	%rd86, %rd1, %rd83;
	ld.global.u8 	%rs17, [%rd86];
	add.s64 	%rd87, %rd2, %rd85;
	ld.global.u8 	%rs18, [%rd87];
	setp.eq.s16 	%p27, %rs17, %rs18;
	selp.b32 	%r62, 2, -1, %p27;
	mul.wide.s32 	%rd88, %r30, 4;
	add.s64 	%rd89, %rd16, %rd88;
	st.global.u32 	[%rd89], %r62;
$L__BB3_30:
	add.s32 	%r31, %r30, 128;
	setp.ge.s32 	%p28, %r31, %r2;
	@%p28 bra 	$L__BB3_32;
	cvt.s64.s32 	%rd90, %r31;
	add.s64 	%rd91, %rd14, %rd90;
	ld.global.s8 	%rd92, [%rd91];
	add.s64 	%rd93, %rd15, %rd90;
	ld.global.s8 	%rd94, [%rd93];
	add.s64 	%rd95, %rd1, %rd92;
	ld.global.u8 	%rs19, [%rd95];
	add.s64 	%rd96, %rd2, %rd94;
	ld.global.u8 	%rs20, [%rd96];
	setp.eq.s16 	%p29, %rs19, %rs20;
	selp.b32 	%r63, 2, -1, %p29;
	mul.wide.s32 	%rd97, %r31, 4;
	add.s64 	%rd98, %rd16, %rd97;
	st.global.u32 	[%rd98], %r63;
$L__BB3_32:
	add.s32 	%r32, %r30, 256;
	setp.ge.s32 	%p30, %r32, %r2;
	@%p30 bra 	$L__BB3_34;
	cvt.s64.s32 	%rd99, %r32;
	add.s64 	%rd100, %rd14, %rd99;
	ld.global.s8 	%rd101, [%rd100];
	add.s64 	%rd102, %rd15, %rd99;
	ld.global.s8 	%rd103, [%rd102];
	add.s64 	%rd104, %rd1, %rd101;
	ld.global.u8 	%rs21, [%rd104];
	add.s64 	%rd105, %rd2, %rd103;
	ld.global.u8 	%rs22, [%rd105];
	setp.eq.s16 	%p31, %rs21, %rs22;
	selp.b32 	%r64, 2, -1, %p31;
	mul.wide.s32 	%rd106, %r32, 4;
	add.s64 	%rd107, %rd16, %rd106;
	st.global.u32 	[%rd107], %r64;
$L__BB3_34:
	add.s32 	%r33, %r30, 384;
	setp.ge.s32 	%p32, %r33, %r2;
	@%p32 bra 	$L__BB3_36;
	cvt.s64.s32 	%rd108, %r33;
	add.s64 	%rd109, %rd14, %rd108;
	ld.global.s8 	%rd110, [%rd109];
	add.s64 	%rd111, %rd15, %rd108;
	ld.global.s8 	%rd112, [%rd111];
	add.s64 	%rd113, %rd1, %rd110;
	ld.global.u8 	%rs23, [%rd113];
	add.s64 	%rd114, %rd2, %rd112;
	ld.global.u8 	%rs24, [%rd114];
	setp.eq.s16 	%p33, %rs23, %rs24;
	selp.b32 	%r65, 2, -1, %p33;
	mul.wide.s32 	%rd115, %r33, 4;
	add.s64 	%rd116, %rd16, %rd115;
	st.global.u32 	[%rd116], %r65;
$L__BB3_36:
	add.s32 	%r104, %r104, 4;
$L__BB3_37:
	setp.eq.s32 	%p34, %r29, 0;
	@%p34 bra 	$L__BB3_59;
	setp.eq.s32 	%p35, %r29, 1;
	@%p35 bra 	$L__BB3_44;
	shl.b32 	%r66, %r104, 7;
	add.s32 	%r36, %r66, %r3;
	setp.ge.s32 	%p36, %r36, %r2;
	@%p36 bra 	$L__BB3_41;
	cvt.s64.s32 	%rd117, %r36;
	add.s64 	%rd118, %rd14, %rd117;
	ld.global.s8 	%rd119, [%rd118];
	add.s64 	%rd120, %rd15, %rd117;
	ld.global.s8 	%rd121, [%rd120];
	add.s64 	%rd122, %rd1, %rd119;
	ld.global.u8 	%rs25, [%rd122];
	add.s64 	%rd123, %rd2, %rd121;
	ld.global.u8 	%rs26, [%rd123];
	setp.eq.s16 	%p37, %rs25, %rs26;
	selp.b32 	%r67, 2, -1, %p37;
	mul.wide.s32 	%rd124, %r36, 4;
	add.s64 	%rd125, %rd16, %rd124;
	st.global.u32 	[%rd125], %r67;
$L__BB3_41:
	add.s32 	%r37, %r36, 128;
	setp.ge.s32 	%p38, %r37, %r2;
	@%p38 bra 	$L__BB3_43;
	cvt.s64.s32 	%rd126, %r37;
	add.s64 	%rd127, %rd14, %rd126;
	ld.global.s8 	%rd128, [%rd127];
	add.s64 	%rd129, %rd15, %rd126;
	ld.global.s8 	%rd130, [%rd129];
	add.s64 	%rd131, %rd1, %rd128;
	ld.global.u8 	%rs27, [%rd131];
	add.s64 	%rd132, %rd2, %rd130;
	ld.global.u8 	%rs28, [%rd132];
	setp.eq.s16 	%p39, %rs27, %rs28;
	selp.b32 	%r68, 2, -1, %p39;
	mul.wide.s32 	%rd133, %r37, 4;
	add.s64 	%rd134, %rd16, %rd133;
	st.global.u32 	[%rd134], %r68;
$L__BB3_43:
	add.s32 	%r104, %r104, 2;
$L__BB3_44:
	and.b32  	%r69, %r41, 1;
	setp.eq.b32 	%p40, %r69, 1;
	not.pred 	%p41, %p40;
	@%p41 bra 	$L__BB3_59;
	shl.b32 	%r70, %r104, 7;
	add.s32 	%r40, %r70, %r3;
	setp.ge.s32 	%p42, %r40, %r2;
	@%p42 bra 	$L__BB3_59;
	cvt.s64.s32 	%rd135, %r40;
	add.s64 	%rd136, %rd14, %rd135;
	ld.global.s8 	%rd137, [%rd136];
	add.s64 	%rd138, %rd15, %rd135;
	ld.global.s8 	%rd139, [%rd138];
	add.s64 	%rd140, %rd1, %rd137;
	ld.global.u8 	%rs29, [%rd140];
	add.s64 	%rd141, %rd2, %rd139;
	ld.global.u8 	%rs30, [%rd141];
	setp.eq.s16 	%p43, %rs29, %rs30;
	selp.b32 	%r71, 2, -1, %p43;
	mul.wide.s32 	%rd142, %r40, 4;
	add.s64 	%rd143, %rd16, %rd142;
	st.global.u32 	[%rd143], %r71;
	bra.uni 	$L__BB3_59;
$L__BB3_47:
	setp.lt.s32 	%p44, %r41, 1;
	@%p44 bra 	$L__BB3_59;
	and.b32  	%r11, %r41, 7;
	setp.lt.u32 	%p45, %r41, 8;
	mov.b32 	%r102, 0;
	@%p45 bra 	$L__BB3_51;
	and.b32  	%r73, %r41, 2147483640;
	neg.s32 	%r99, %r73;
	cvt.u64.u32 	%rd232, %r3;
	mul.wide.u32 	%rd145, %r3, 4;
	add.s64 	%rd146, %rd41, %rd3;
	add.s64 	%rd233, %rd146, %rd145;
	add.s32 	%r98, %r3, 128;
	add.s64 	%rd19, %rd146, 1536;
$L__BB3_50:
	.pragma "nounroll";
	and.b32  	%r102, %r41, 2147483640;
	cvt.s64.s32 	%rd147, %r98;
	add.s64 	%rd148, %rd147, 384;
	mul.wide.s32 	%rd149, %r98, 4;
	add.s64 	%rd150, %rd19, %rd149;
	add.s64 	%rd151, %rd14, %rd232;
	ld.global.s8 	%rd152, [%rd151];
	add.s64 	%rd153, %rd15, %rd232;
	ld.global.s8 	%rd154, [%rd153];
	add.s64 	%rd155, %rd1, %rd152;
	ld.global.u8 	%rs31, [%rd155];
	add.s64 	%rd156, %rd2, %rd154;
	ld.global.u8 	%rs32, [%rd156];
	setp.eq.s16 	%p46, %rs31, %rs32;
	selp.b32 	%r74, 2, -1, %p46;
	st.global.u32 	[%rd233], %r74;
	add.s64 	%rd157, %rd14, %rd148;
	ld.global.s8 	%rd158, [%rd157+-384];
	add.s64 	%rd159, %rd15, %rd148;
	ld.global.s8 	%rd160, [%rd159+-384];
	add.s64 	%rd161, %rd1, %rd158;
	ld.global.u8 	%rs33, [%rd161];
	add.s64 	%rd162, %rd2, %rd160;
	ld.global.u8 	%rs34, [%rd162];
	setp.eq.s16 	%p47, %rs33, %rs34;
	selp.b32 	%r75, 2, -1, %p47;
	st.global.u32 	[%rd150+-1536], %r75;
	ld.global.s8 	%rd163, [%rd157+-256];
	ld.global.s8 	%rd164, [%rd159+-256];
	add.s64 	%rd165, %rd1, %rd163;
	ld.global.u8 	%rs35, [%rd165];
	add.s64 	%rd166, %rd2, %rd164;
	ld.global.u8 	%rs36, [%rd166];
	setp.eq.s16 	%p48, %rs35, %rs36;
	selp.b32 	%r76, 2, -1, %p48;
	st.global.u32 	[%rd150+-1024], %r76;
	ld.global.s8 	%rd167, [%rd157+-128];
	ld.global.s8 	%rd168, [%rd159+-128];
	add.s64 	%rd169, %rd1, %rd167;
	ld.global.u8 	%rs37, [%rd169];
	add.s64 	%rd170, %rd2, %rd168;
	ld.global.u8 	%rs38, [%rd170];
	setp.eq.s16 	%p49, %rs37, %rs38;
	selp.b32 	%r77, 2, -1, %p49;
	st.global.u32 	[%rd150+-512], %r77;
	ld.global.s8 	%rd171, [%rd157];
	ld.global.s8 	%rd172, [%rd159];
	add.s64 	%rd173, %rd1, %rd171;
	ld.global.u8 	%rs39, [%rd173];
	add.s64 	%rd174, %rd2, %rd172;
	ld.global.u8 	%rs40, [%rd174];
	setp.eq.s16 	%p50, %rs39, %rs40;
	selp.b32 	%r78, 2, -1, %p50;
	st.global.u32 	[%rd150], %r78;
	ld.global.s8 	%rd175, [%rd157+128];
	ld.global.s8 	%rd176, [%rd159+128];
	add.s64 	%rd177, %rd1, %rd175;
	ld.global.u8 	%rs41, [%rd177];
	add.s64 	%rd178, %rd2, %rd176;
	ld.global.u8 	%rs42, [%rd178];
	setp.eq.s16 	%p51, %rs41, %rs42;
	selp.b32 	%r79, 2, -1, %p51;
	st.global.u32 	[%rd150+512], %r79;
	ld.global.s8 	%rd179, [%rd157+256];
	ld.global.s8 	%rd180, [%rd159+256];
	add.s64 	%rd181, %rd1, %rd179;
	ld.global.u8 	%rs43, [%rd181];
	add.s64 	%rd182, %rd2, %rd180;
	ld.global.u8 	%rs44, [%rd182];
	setp.eq.s16 	%p52, %rs43, %rs44;
	selp.b32 	%r80, 2, -1, %p52;
	st.global.u32 	[%rd150+1024], %r80;
	ld.global.s8 	%rd183, [%rd157+384];
	ld.global.s8 	%rd184, [%rd159+384];
	add.s64 	%rd185, %rd1, %rd183;
	ld.global.u8 	%rs45, [%rd185];
	add.s64 	%rd186, %rd2, %rd184;
	ld.global.u8 	%rs46, [%rd186];
	setp.eq.s16 	%p53, %rs45, %rs46;
	selp.b32 	%r81, 2, -1, %p53;
	st.global.u32 	[%rd150+1536], %r81;
	add.s32 	%r99, %r99, 8;
	add.s64 	%rd233, %rd233, 4096;
	add.s64 	%rd232, %rd232, 1024;
	add.s32 	%r98, %r98, 1024;
	setp.eq.s32 	%p54, %r99, 0;
	@%p54 bra 	$L__BB3_51;
	bra.uni 	$L__BB3_50;
$L__BB3_51:
	setp.eq.s32 	%p55, %r11, 0;
	@%p55 bra 	$L__BB3_59;
	and.b32  	%r23, %r41, 3;
	setp.lt.u32 	%p56, %r11, 4;
	@%p56 bra 	$L__BB3_54;
	shl.b32 	%r82, %r102, 7;
	add.s32 	%r83, %r82, %r3;
	cvt.s64.s32 	%rd187, %r83;
	add.s64 	%rd188, %rd14, %rd187;
	ld.global.s8 	%rd189, [%rd188];
	add.s64 	%rd190, %rd15, %rd187;
	ld.global.s8 	%rd191, [%rd190];
	add.s64 	%rd192, %rd1, %rd189;
	ld.global.u8 	%rs47, [%rd192];
	add.s64 	%rd193, %rd2, %rd191;
	ld.global.u8 	%rs48, [%rd193];
	setp.eq.s16 	%p57, %rs47, %rs48;
	selp.b32 	%r84, 2, -1, %p57;
	mul.wide.s32 	%rd194, %r83, 4;
	add.s64 	%rd195, %rd16, %rd194;
	st.global.u32 	[%rd195], %r84;
	ld.global.s8 	%rd196, [%rd188+128];
	ld.global.s8 	%rd197, [%rd190+128];
	add.s64 	%rd198, %rd1, %rd196;
	ld.global.u8 	%rs49, [%rd198];
	add.s64 	%rd199, %rd2, %rd197;
	ld.global.u8 	%rs50, [%rd199];
	setp.eq.s16 	%p58, %rs49, %rs50;
	selp.b32 	%r85, 2, -1, %p58;
	st.global.u32 	[%rd195+512], %r85;
	ld.global.s8 	%rd200, [%rd188+256];
	ld.global.s8 	%rd201, [%rd190+256];
	add.s64 	%rd202, %rd1, %rd200;
	ld.global.u8 	%rs51, [%rd202];
	add.s64 	%rd203, %rd2, %rd201;
	ld.global.u8 	%rs52, [%rd203];
	setp.eq.s16 	%p59, %rs51, %rs52;
	selp.b32 	%r86, 2, -1, %p59;
	st.global.u32 	[%rd195+1024], %r86;
	ld.global.s8 	%rd204, [%rd188+384];
	ld.global.s8 	%rd205, [%rd190+384];
	add.s64 	%rd206, %rd1, %rd204;
	ld.global.u8 	%rs53, [%rd206];
	add.s64 	%rd207, %rd2, %rd205;
	ld.global.u8 	%rs54, [%rd207];
	setp.eq.s16 	%p60, %rs53, %rs54;
	selp.b32 	%r87, 2, -1, %p60;
	st.global.u32 	[%rd195+1536], %r87;
	add.s32 	%r102, %r102, 4;
$L__BB3_54:
	setp.eq.s32 	%p61, %r23, 0;
	@%p61 bra 	$L__BB3_59;
	setp.eq.s32 	%p62, %r23, 1;
	@%p62 bra 	$L__BB3_57;
	shl.b32 	%r88, %r102, 7;
	add.s32 	%r89, %r88, %r3;
	cvt.s64.s32 	%rd208, %r89;
	add.s64 	%rd209, %rd14, %rd208;
	ld.global.s8 	%rd210, [%rd209];
	add.s64 	%rd211, %rd15, %rd208;
	ld.global.s8 	%rd212, [%rd211];
	add.s64 	%rd213, %rd1, %rd210;
	ld.global.u8 	%rs55, [%rd213];
	add.s64 	%rd214, %rd2, %rd212;
	ld.global.u8 	%rs56, [%rd214];
	setp.eq.s16 	%p63, %rs55, %rs56;
	selp.b32 	%r90, 2, -1, %p63;
	mul.wide.s32 	%rd215, %r89, 4;
	add.s64 	%rd216, %rd16, %rd215;
	st.global.u32 	[%rd216], %r90;
	ld.global.s8 	%rd217, [%rd209+128];
	ld.global.s8 	%rd218, [%rd211+128];
	add.s64 	%rd219, %rd1, %rd217;
	ld.global.u8 	%rs57, [%rd219];
	add.s64 	%rd220, %rd2, %rd218;
	ld.global.u8 	%rs58, [%rd220];
	setp.eq.s16 	%p64, %rs57, %rs58;
	selp.b32 	%r91, 2, -1, %p64;
	st.global.u32 	[%rd216+512], %r91;
	add.s32 	%r102, %r102, 2;
$L__BB3_57:
	and.b32  	%r92, %r41, 1;
	setp.eq.b32 	%p65, %r92, 1;
	not.pred 	%p66, %p65;
	@%p66 bra 	$L__BB3_59;
	shl.b32 	%r93, %r102, 7;
	add.s32 	%r94, %r93, %r3;
	cvt.s64.s32 	%rd221, %r94;
	add.s64 	%rd222, %rd14, %rd221;
	ld.global.s8 	%rd223, [%rd222];
	add.s64 	%rd224, %rd15, %rd221;
	ld.global.s8 	%rd225, [%rd224];
	add.s64 	%rd226, %rd1, %rd223;
	ld.global.u8 	%rs59, [%rd226];
	add.s64 	%rd227, %rd2, %rd225;
	ld.global.u8 	%rs60, [%rd227];
	setp.eq.s16 	%p67, %rs59, %rs60;
	selp.b32 	%r95, 2, -1, %p67;
	mul.wide.s32 	%rd228, %r94, 4;
	add.s64 	%rd229, %rd16, %rd228;
	st.global.u32 	[%rd229], %r95;
$L__BB3_59:
	ret;

}


// ===== COMPILED SASS (sm_100) =====

	.target	sm_100

	.elftype	@"ET_EXEC"


//--------------------- .note.nv.tkinfo           --------------------------
	.section	.note.nv.tkinfo,"",@"SHT_NOTE"
	.sectionflags	@"SHF_NOTE_NV_TKINFO"
	.tkinfo
        /*0018*/ 	.word	0x00000002
        /*0030*/ 	.string	""
        /*0030*/ 	.string	"ptxas"
        /*0030*/ 	.string	"Cuda compilation tools, release 13.0, V13.0.88"
        /*0030*/ 	.string	"Build cuda_13.0.r13.0/compiler.36424714_0"
        /*0030*/ 	.string	"-arch sm_100 -m 64 "



//--------------------- .note.nv.cuinfo           --------------------------
	.section	.note.nv.cuinfo,"",@"SHT_NOTE"
	.sectionflags	@"SHF_NOTE_NV_CUINFO"
        /*0018*/ 	.short	0x0002
        /*001a*/ 	.short	0x0064
        /*001c*/ 	.short	0x0082
	.zero		2


//--------------------- .nv.info                  --------------------------
	.section	.nv.info,"",@"SHT_CUDA_INFO"
	.align	4


	//----- nvinfo : EIATTR_REGCOUNT
	.align		4
        /*0000*/ 	.byte	0x04, 0x2f
        /*0002*/ 	.short	(.L_46 - .L_45)
	.align		4
.L_45:
        /*0004*/ 	.word	index@(_ZN3cub18CUB_300001_SM_10006detail11EmptyKernelIvEEvv)
        /*0008*/ 	.word	0x00000004


	//----- nvinfo : EIATTR_FRAME_SIZE
	.align		4
.L_46:
        /*000c*/ 	.byte	0x04, 0x11
        /*000e*/ 	.short	(.L_48 - .L_47)
	.align		4
.L_47:
        /*0010*/ 	.word	index@(_ZN3cub18CUB_300001_SM_10006detail11EmptyKernelIvEEvv)
        /*0014*/ 	.word	0x00000000


	//----- nvinfo : EIATTR_REGCOUNT
	.align		4
.L_48:
        /*0018*/ 	.byte	0x04, 0x2f
        /*001a*/ 	.short	(.L_50 - .L_49)
	.align		4
.L_49:
        /*001c*/ 	.word	index@(_ZN3cub18CUB_300001_SM_10006detail8for_each13static_kernelINS2_12policy_hub_t12policy_500_tEmN6thrust24THRUST_300001_SM_1000_NS8cuda_cub20__uninitialized_fill7functorINS7_10device_ptrIiEEiEEEEvT0_T1_)
        /*0020*/ 	.word	0x00000008


	//----- nvinfo : EIATTR_FRAME_SIZE
	.align		4
.L_50:
        /*0024*/ 	.byte	0x04, 0x11
        /*0026*/ 	.short	(.L_52 - .L_51)
	.align		4
.L_51:
        /*0028*/ 	.word	index@(_ZN3cub18CUB_300001_SM_10006detail8for_each13static_kernelINS2_12policy_hub_t12policy_500_tEmN6thrust24THRUST_300001_SM_1000_NS8cuda_cub20__uninitialized_fill7functorINS7_10device_ptrIiEEiEEEEvT0_T1_)
        /*002c*/ 	.word	0x00000000


	//----- nvinfo : EIATTR_REGCOUNT
	.align		4
.L_52:
        /*0030*/ 	.byte	0x04, 0x2f
        /*0032*/ 	.short	(.L_54 - .L_53)
	.align		4
.L_53:
        /*0034*/ 	.word	index@(_ZN3cub18CUB_300001_SM_10006detail9transform16transform_kernelINS2_10policy_hubILb1EN4cuda3std3__45tupleIJN6thrust24THRUST_300001_SM_1000_NS6detail15normal_iteratorINSA_10device_ptrIcEEEESF_EEEE10policy1000Ei7calculoNSC_INSD_IiEEEEJPcSM_EEEvT0_iT1_T2_DpNS2_10kernel_argIT3_EE)
        /*0038*/ 	.word	0x00000020


	//----- nvinfo : EIATTR_FRAME_SIZE
	.align		4
.L_54:
        /*003c*/ 	.byte	0x04, 0x11
        /*003e*/ 	.short	(.L_56 - .L_55)
	.align		4
.L_55:
        /*0040*/ 	.word	index@(_ZN3cub18CUB_300001_SM_10006detail9transform16transform_kernelINS2_10policy_hubILb1EN4cuda3std3__45tupleIJN6thrust24THRUST_300001_SM_1000_NS6detail15normal_iteratorINSA_10device_ptrIcEEEESF_EEEE10policy1000Ei7calculoNSC_INSD_IiEEEEJPcSM_EEEvT0_iT1_T2_DpNS2_10kernel_argIT3_EE)
        /*0044*/ 	.word	0x00000000


	//----- nvinfo : EIATTR_REGCOUNT
	.align		4
.L_56:
        /*0048*/ 	.byte	0x04, 0x2f
        /*004a*/ 	.short	(.L_58 - .L_57)
	.align		4
.L_57:
        /*004c*/ 	.word	index@(_ZN3cub18CUB_300001_SM_10006detail9transform16transform_kernelINS2_10policy_hubILb1EN4cuda3std3__45tupleIJN6thrust24THRUST_300001_SM_1000_NS6detail15normal_iteratorINSA_10device_ptrIcEEEESF_EEEE10policy1000El7calculoNSC_INSD_IiEEEEJPcSM_EEEvT0_iT1_T2_DpNS2_10kernel_argIT3_EE)
        /*0050*/ 	.word	0x00000020


	//----- nvinfo : EIATTR_FRAME_SIZE
	.align		4
.L_58:
        /*0054*/ 	.byte	0x04, 0x11
        /*0056*/ 	.short	(.L_60 - .L_59)
	.align		4
.L_59:
        /*0058*/ 	.word	index@(_ZN3cub18CUB_300001_SM_10006detail9transform16transform_kernelINS2_10policy_hubILb1EN4cuda3std3__45tupleIJN6thrust24THRUST_300001_SM_1000_NS6detail15normal_iteratorINSA_10device_ptrIcEEEESF_EEEE10policy1000El7calculoNSC_INSD_IiEEEEJPcSM_EEEvT0_iT1_T2_DpNS2_10kernel_argIT3_EE)
        /*005c*/ 	.word	0x00000000


	//----- nvinfo : EIATTR_MIN_STACK_SIZE
	.align		4
.L_60:
        /*0060*/ 	.byte	0x04, 0x12
        /*0062*/ 	.short	(.L_62 - .L_61)
	.align		4
.L_61:
        /*0064*/ 	.word	index@(_ZN3cub18CUB_300001_SM_10006detail9transform16transform_kernelINS2_10policy_hubILb1EN4cuda3std3__45tupleIJN6thrust24THRUST_300001_SM_1000_NS6detail15normal_iteratorINSA_10device_ptrIcEEEESF_EEEE10policy1000El7calculoNSC_INSD_IiEEEEJPcSM_EEEvT0_iT1_T2_DpNS2_10kernel_argIT3_EE)
        /*0068*/ 	.word	0x00000000


	//----- nvinfo : EIATTR_MIN_STACK_SIZE
	.align		4
.L_62:
        /*006c*/ 	.byte	0x04, 0x12
        /*006e*/ 	.short	(.L_64 - .L_63)
	.align		4
.L_63:
        /*0070*/ 	.word	index@(_ZN3cub18CUB_300001_SM_10006detail9transform16transform_kernelINS2_10policy_hubILb1EN4cuda3std3__45tupleIJN6thrust24THRUST_300001_SM_1000_NS6detail15normal_iteratorINSA_10device_ptrIcEEEESF_EEEE10policy1000Ei7calculoNSC_INSD_IiEEEEJPcSM_EEEvT0_iT1_T2_DpNS2_10kernel_argIT3_EE)
        /*0074*/ 	.word	0x00000000


	//----- nvinfo : EIATTR_MIN_STACK_SIZE
	.align		4
.L_64:
        /*0078*/ 	.byte	0x04, 0x12
        /*007a*/ 	.short	(.L_66 - .L_65)
	.align		4
.L_65:
        /*007c*/ 	.word	index@(_ZN3cub18CUB_300001_SM_10006detail8for_each13static_kernelINS2_12policy_hub_t12policy_500_tEmN6thrust24THRUST_300001_SM_1000_NS8cuda_cub20__uninitialized_fill7functorINS7_10device_ptrIiEEiEEEEvT0_T1_)
        /*0080*/ 	.word	0x00000000


	//----- nvinfo : EIATTR_MIN_STACK_SIZE
	.align		4
.L_66:
        /*0084*/ 	.byte	0x04, 0x12
        /*0086*/ 	.short	(.L_68 - .L_67)
	.align		4
.L_67:
        /*0088*/ 	.word	index@(_ZN3cub18CUB_300001_SM_10006detail11EmptyKernelIvEEvv)
        /*008c*/ 	.word	0x00000000
.L_68:


//--------------------- .nv.compat                --------------------------
	.section	.nv.compat,"",@"SHT_CUDA_COMPAT_INFO"
	.align	4
        /*0000*/ 	.byte	0x02, 0x09, 0x00, 0x00, 0x02, 0x02, 0x01, 0x00, 0x02, 0x05, 0x05, 0x00, 0x03, 0x07, 0x01, 0x01
        /*0010*/ 	.byte	0x02, 0x03, 0x00, 0x00, 0x02, 0x06, 0x01, 0x00, 0x04, 0x0b, 0x08, 0x00, 0x09, 0x00, 0x00, 0x00
        /*0020*/ 	.byte	0x00, 0x00, 0x00, 0x00


//--------------------- .nv.info._ZN3cub18CUB_300001_SM_10006detail9transform16transform_kernelINS2_10policy_hubILb1EN4cuda3std3__45tupleIJN6thrust24THRUST_300001_SM_1000_NS6detail15normal_iteratorINSA_10device_ptrIcEEEESF_EEEE10policy1000El7calculoNSC_INSD_IiEEEEJPcSM_EEEvT0_iT1_T2_DpNS2_10kernel_argIT3_EE --------------------------
	.section	.nv.info._ZN3cub18CUB_300001_SM_10006detail9transform16transform_kernelINS2_10policy_hubILb1EN4cuda3std3__45tupleIJN6thrust24THRUST_300001_SM_1000_NS6detail15normal_iteratorINSA_10device_ptrIcEEEESF_EEEE10policy1000El7calculoNSC_INSD_IiEEEEJPcSM_EEEvT0_iT1_T2_DpNS2_10kernel_argIT3_EE,"",@"SHT_CUDA_INFO"
	.sectionflags	@""
	.align	4


	//----- nvinfo : EIATTR_CUDA_API_VERSION
	.align		4
        /*0000*/ 	.byte	0x04, 0x37
        /*0002*/ 	.short	(.L_70 - .L_69)
.L_69:
        /*0004*/ 	.word	0x00000082


	//----- nvinfo : EIATTR_KPARAM_INFO
	.align		4
.L_70:
        /*0008*/ 	.byte	0x04, 0x17
        /*000a*/ 	.short	(.L_72 - .L_71)
.L_71:
        /*000c*/ 	.word	0x00000000
        /*0010*/ 	.short	0x0005
        /*0012*/ 	.short	0x0038
        /*0014*/ 	.byte	0x00, 0xf0, 0x41, 0x00


	//----- nvinfo : EIATTR_KPARAM_INFO
	.align		4
.L_72:
        /*0018*/ 	.byte	0x04, 0x17
        /*001a*/ 	.short	(.L_74 - .L_73)
.L_73:
        /*001c*/ 	.word	0x00000000
        /*0020*/ 	.short	0x0004
        /*0022*/ 	.short	0x0028
        /*0024*/ 	.byte	0x00, 0xf0, 0x41, 0x00


	//----- nvinfo : EIATTR_KPARAM_INFO
	.align		4
.L_74:
        /*0028*/ 	.byte	0x04, 0x17
        /*002a*/ 	.short	(.L_76 - .L_75)
.L_75:
        /*002c*/ 	.word	0x00000000
        /*0030*/ 	.short	0x0003
        /*0032*/ 	.short	0x0020
        /*0034*/ 	.byte	0x00, 0xf0, 0x21, 0x00


	//----- nvinfo : EIATTR_KPARAM_INFO
	.align		4
.L_76:
        /*0038*/ 	.byte	0x04, 0x17
        /*003a*/ 	.short	(.L_78 - .L_77)
.L_77:
        /*003c*/ 	.word	0x00000000
        /*0040*/ 	.short	0x0002
        /*0042*/ 	.short	0x0010
        /*0044*/ 	.byte	0x00, 0xf0, 0x41, 0x00


	//----- nvinfo : EIATTR_KPARAM_INFO
	.align		4
.L_78:
        /*0048*/ 	.byte	0x04, 0x17
        /*004a*/ 	.short	(.L_80 - .L_79)
.L_79:
        /*004c*/ 	.word	0x00000000
        /*0050*/ 	.short	0x0001
        /*0052*/ 	.short	0x0008
        /*0054*/ 	.byte	0x00, 0xf0, 0x11, 0x00


	//----- nvinfo : EIATTR_KPARAM_INFO
	.align		4
.L_80:
        /*0058*/ 	.byte	0x04, 0x17
        /*005a*/ 	.short	(.L_82 - .L_81)
.L_81:
        /*005c*/ 	.word	0x00000000
        /*0060*/ 	.short	0x0000
        /*0062*/ 	.short	0x0000
        /*0064*/ 	.byte	0x00, 0xf0, 0x21, 0x00


	//----- nvinfo : EIATTR_SPARSE_MMA_MASK
	.align		4
.L_82:
        /*0068*/ 	.byte	0x03, 0x50
        /*006a*/ 	.short	0x0000


	//----- nvinfo : EIATTR_MAXREG_COUNT
	.align		4
        /*006c*/ 	.byte	0x03, 0x1b
        /*006e*/ 	.short	0x00ff


	//----- nvinfo : EIATTR_MERCURY_ISA_VERSION
	.align		4
        /*0070*/ 	.byte	0x03, 0x5f
        /*0072*/ 	.short	0x0101


	//----- nvinfo : EIATTR_VRC_CTA_INIT_COUNT
	.align		4
        /*0074*/ 	.byte	0x02, 0x4a
	.zero		1
	.zero		1


	//----- nvinfo : EIATTR_EXIT_INSTR_OFFSETS
	.align		4
        /*0078*/ 	.byte	0x04, 0x1c
        /*007a*/ 	.short	(.L_84 - .L_83)


	//   ....[0]....
.L_83:
        /*007c*/ 	.word	0x00000390


	//   ....[1]....
        /*0080*/ 	.word	0x000015f0


	//   ....[2]....
        /*0084*/ 	.word	0x00001c60


	//   ....[3]....
        /*0088*/ 	.word	0x00001fc0


	//   ....[4]....
        /*008c*/ 	.word	0x00001ff0


	//   ....[5]....
        /*0090*/ 	.word	0x00002130


	//   ....[6]....
        /*0094*/ 	.word	0x00002150


	//   ....[7]....
        /*0098*/ 	.word	0x00002930


	//   ....[8]....
        /*009c*/ 	.word	0x00002cf0


	//   ....[9]....
        /*00a0*/ 	.word	0x00002f40


	//   ....[10]....
        /*00a4*/ 	.word	0x00003090


	//----- nvinfo : EIATTR_MAX_THREADS
	.align		4
.L_84:
        /*00a8*/ 	.byte	0x04, 0x05
        /*00aa*/ 	.short	(.L_86 - .L_85)
.L_85:
        /*00ac*/ 	.word	0x00000080
        /*00b0*/ 	.word	0x00000001
        /*00b4*/ 	.word	0x00000001


	//----- nvinfo : EIATTR_CRS_STACK_SIZE
	.align		4
.L_86:
        /*00b8*/ 	.byte	0x04, 0x1e
        /*00ba*/ 	.short	(.L_88 - .L_87)
.L_87:
        /*00bc*/ 	.word	0x00000000


	//----- nvinfo : EIATTR_CBANK_PARAM_SIZE
	.align		4
.L_88:
        /*00c0*/ 	.byte	0x03, 0x19
        /*00c2*/ 	.short	0x0048


	//----- nvinfo : EIATTR_PARAM_CBANK
	.align		4
        /*00c4*/ 	.byte	0x04, 0x0a
        /*00c6*/ 	.short	(.L_90 - .L_89)
	.align		4
.L_89:
        /*00c8*/ 	.word	index@(.nv.constant0._ZN3cub18CUB_300001_SM_10006detail9transform16transform_kernelINS2_10policy_hubILb1EN4cuda3std3__45tupleIJN6thrust24THRUST_300001_SM_1000_NS6detail15normal_iteratorINSA_10device_ptrIcEEEESF_EEEE10policy1000El7calculoNSC_INSD_IiEEEEJPcSM_EEEvT0_iT1_T2_DpNS2_10kernel_argIT3_EE)
        /*00cc*/ 	.short	0x0380
        /*00ce*/ 	.short	0x0048


	//----- nvinfo : EIATTR_SW_WAR
	.align		4
.L_90:
        /*00d0*/ 	.byte	0x04, 0x36
        /*00d2*/ 	.short	(.L_92 - .L_91)
.L_91:
        /*00d4*/ 	.word	0x00000008
.L_92:


//--------------------- .nv.info._ZN3cub18CUB_300001_SM_10006detail9transform16transform_kernelINS2_10policy_hubILb1EN4cuda3std3__45tupleIJN6thrust24THRUST_300001_SM_1000_NS6detail15normal_iteratorINSA_10device_ptrIcEEEESF_EEEE10policy1000Ei7calculoNSC_INSD_IiEEEEJPcSM_EEEvT0_iT1_T2_DpNS2_10kernel_argIT3_EE --------------------------
	.section	.nv.info._ZN3cub18CUB_300001_SM_10006detail9transform16transform_kernelINS2_10policy_hubILb1EN4cuda3std3__45tupleIJN6thrust24THRUST_300001_SM_1000_NS6detail15normal_iteratorINSA_10device_ptrIcEEEESF_EEEE10policy1000Ei7calculoNSC_INSD_IiEEEEJPcSM_EEEvT0_iT1_T2_DpNS2_10kernel_argIT3_EE,"",@"SHT_CUDA_INFO"
	.sectionflags	@""
	.align	4


	//----- nvinfo : EIATTR_CUDA_API_VERSION
	.align		4
        /*0000*/ 	.byte	0x04, 0x37
        /*0002*/ 	.short	(.L_94 - .L_93)
.L_93:
        /*0004*/ 	.word	0x00000082


	//----- nvinfo : EIATTR_KPARAM_INFO
	.align		4
.L_94:
        /*0008*/ 	.byte	0x04, 0x17
        /*000a*/ 	.short	(.L_96 - .L_95)
.L_95:
        /*000c*/ 	.word	0x00000000
        /*0010*/ 	.short	0x0005
        /*0012*/ 	.short	0x0030
        /*0014*/ 	.byte	0x00, 0xf0, 0x41, 0x00


	//----- nvinfo : EIATTR_KPARAM_INFO
	.align		4
.L_96:
        /*0018*/ 	.byte	0x04, 0x17
        /*001a*/ 	.short	(.L_98 - .L_97)
.L_97:
        /*001c*/ 	.word	0x00000000
        /*0020*/ 	.short	0x0004
        /*0022*/ 	.short	0x0020
        /*0024*/ 	.byte	0x00, 0xf0, 0x41, 0x00


	//----- nvinfo : EIATTR_KPARAM_INFO
	.align		4
.L_98:
        /*0028*/ 	.byte	0x04, 0x17
        /*002a*/ 	.short	(.L_100 - .L_99)
.L_99:
        /*002c*/ 	.word	0x00000000
        /*0030*/ 	.short	0x0003
        /*0032*/ 	.short	0x0018
        /*0034*/ 	.byte	0x00, 0xf0, 0x21, 0x00


	//----- nvinfo : EIATTR_KPARAM_INFO
	.align		4
.L_100:
        /*0038*/ 	.byte	0x04, 0x17
        /*003a*/ 	.short	(.L_102 - .L_101)
.L_101:
        /*003c*/ 	.word	0x00000000
        /*0040*/ 	.short	0x0002
        /*0042*/ 	.short	0x0008
        /*0044*/ 	.byte	0x00, 0xf0, 0x41, 0x00


	//----- nvinfo : EIATTR_KPARAM_INFO
	.align		4
.L_102:
        /*0048*/ 	.byte	0x04, 0x17
        /*004a*/ 	.short	(.L_104 - .L_103)
.L_103:
        /*004c*/ 	.word	0x00000000
        /*0050*/ 	.short	0x0001
        /*0052*/ 	.short	0x0004
        /*0054*/ 	.byte	0x00, 0xf0, 0x11, 0x00


	//----- nvinfo : EIATTR_KPARAM_INFO
	.align		4
.L_104:
        /*0058*/ 	.byte	0x04, 0x17
        /*005a*/ 	.short	(.L_106 - .L_105)
.L_105:
        /*005c*/ 	.word	0x00000000
        /*0060*/ 	.short	0x0000
        /*0062*/ 	.short	0x0000
        /*0064*/ 	.byte	0x00, 0xf0, 0x11, 0x00


	//----- nvinfo : EIATTR_SPARSE_MMA_MASK
	.align		4
.L_106:
        /*0068*/ 	.byte	0x03, 0x50
        /*006a*/ 	.short	0x0000


	//----- nvinfo : EIATTR_MAXREG_COUNT
	.align		4
        /*006c*/ 	.byte	0x03, 0x1b
        /*006e*/ 	.short	0x00ff


	//----- nvinfo : EIATTR_MERCURY_ISA_VERSION
	.align		4
        /*0070*/ 	.byte	0x03, 0x5f
        /*0072*/ 	.short	0x0101


	//----- nvinfo : EIATTR_VRC_CTA_INIT_COUNT
	.align		4
        /*0074*/ 	.byte	0x02, 0x4a
	.zero		1
	.zero		1


	//----- nvinfo : EIATTR_EXIT_INSTR_OFFSETS
	.align		4
        /*0078*/ 	.byte	0x04, 0x1c
        /*007a*/ 	.short	(.L_108 - .L_107)


	//   ....[0]....
.L_107:
        /*007c*/ 	.word	0x00000350


	//   ....[1]....
        /*0080*/ 	.word	0x00000b50


	//   ....[2]....
        /*0084*/ 	.word	0x00000f20


	//   ....[3]....
        /*0088*/ 	.word	0x00001180


	//   ....[4]....
        /*008c*/ 	.word	0x000012e0


	//   ....[5]....
        /*0090*/ 	.word	0x00001300


	//   ....[6]....
        /*0094*/ 	.word	0x00001ca0


	//   ....[7]....
        /*0098*/ 	.word	0x00002350


	//   ....[8]....
        /*009c*/ 	.word	0x000026d0


	//   ....[9]....
        /*00a0*/ 	.word	0x00002700


	//   ....[10]....
        /*00a4*/ 	.word	0x00002850


	//----- nvinfo : EIATTR_MAX_THREADS
	.align		4
.L_108:
        /*00a8*/ 	.byte	0x04, 0x05
        /*00aa*/ 	.short	(.L_110 - .L_109)
.L_109:
        /*00ac*/ 	.word	0x00000080
        /*00b0*/ 	.word	0x00000001
        /*00b4*/ 	.word	0x00000001


	//----- nvinfo : EIATTR_CRS_STACK_SIZE
	.align		4
.L_110:
        /*00b8*/ 	.byte	0x04, 0x1e
        /*00ba*/ 	.short	(.L_112 - .L_111)
.L_111:
        /*00bc*/ 	.word	0x00000000


	//----- nvinfo : EIATTR_CBANK_PARAM_SIZE
	.align		4
.L_112:
        /*00c0*/ 	.byte	0x03, 0x19
        /*00c2*/ 	.short	0x0040


	//----- nvinfo : EIATTR_PARAM_CBANK
	.align		4
        /*00c4*/ 	.byte	0x04, 0x0a
        /*00c6*/ 	.short	(.L_114 - .L_113)
	.align		4
.L_113:
        /*00c8*/ 	.word	index@(.nv.constant0._ZN3cub18CUB_300001_SM_10006detail9transform16transform_kernelINS2_10policy_hubILb1EN4cuda3std3__45tupleIJN6thrust24THRUST_300001_SM_1000_NS6detail15normal_iteratorINSA_10device_ptrIcEEEESF_EEEE10policy1000Ei7calculoNSC_INSD_IiEEEEJPcSM_EEEvT0_iT1_T2_DpNS2_10kernel_argIT3_EE)
        /*00cc*/ 	.short	0x0380
        /*00ce*/ 	.short	0x0040


	//----- nvinfo : EIATTR_SW_WAR
	.align		4
.L_114:
        /*00d0*/ 	.byte	0x04, 0x36
        /*00d2*/ 	.short	(.L_116 - .L_115)
.L_115:
        /*00d4*/ 	.word	0x00000008
.L_116:


//--------------------- .nv.info._ZN3cub18CUB_300001_SM_10006detail8for_each13static_kernelINS2_12policy_hub_t12policy_500_tEmN6thrust24THRUST_300001_SM_1000_NS8cuda_cub20__uninitialized_fill7functorINS7_10device_ptrIiEEiEEEEvT0_T1_ --------------------------
	.section	.nv.info._ZN3cub18CUB_300001_SM_10006detail8for_each13static_kernelINS2_12policy_hub_t12policy_500_tEmN6thrust24THRUST_300001_SM_1000_NS8cuda_cub20__uninitialized_fill7functorINS7_10device_ptrIiEEiEEEEvT0_T1_,"",@"SHT_CUDA_INFO"
	.sectionflags	@""
	.align	4


	//----- nvinfo : EIATTR_CUDA_API_VERSION
	.align		4
        /*0000*/ 	.byte	0x04, 0x37
        /*0002*/ 	.short	(.L_118 - .L_117)
.L_117:
        /*0004*/ 	.word	0x00000082


	//----- nvinfo : EIATTR_KPARAM_INFO
	.align		4
.L_118:
        /*0008*/ 	.byte	0x04, 0x17
        /*000a*/ 	.short	(.L_120 - .L_119)
.L_119:
        /*000c*/ 	.word	0x00000000
        /*0010*/ 	.short	0x0001
        /*0012*/ 	.short	0x0008
        /*0014*/ 	.byte	0x00, 0xf0, 0x41, 0x00


	//----- nvinfo : EIATTR_KPARAM_INFO
	.align		4
.L_120:
        /*0018*/ 	.byte	0x04, 0x17
        /*001a*/ 	.short	(.L_122 - .L_121)
.L_121:
        /*001c*/ 	.word	0x00000000
        /*0020*/ 	.short	0x0000
        /*0022*/ 	.short	0x0000
        /*0024*/ 	.byte	0x00, 0xf0, 0x21, 0x00


	//----- nvinfo : EIATTR_SPARSE_MMA_MASK
	.align		4
.L_122:
        /*0028*/ 	.byte	0x03, 0x50
        /*002a*/ 	.short	0x0000


	//----- nvinfo : EIATTR_MAXREG_COUNT
	.align		4
        /*002c*/ 	.byte	0x03, 0x1b
        /*002e*/ 	.short	0x00ff


	//----- nvinfo : EIATTR_MERCURY_ISA_VERSION
	.align		4
        /*0030*/ 	.byte	0x03, 0x5f
        /*0032*/ 	.short	0x0101


	//----- nvinfo : EIATTR_VRC_CTA_INIT_COUNT
	.align		4
        /*0034*/ 	.byte	0x02, 0x4a
	.zero		1
	.zero		1


	//----- nvinfo : EIATTR_EXIT_INSTR_OFFSETS
	.align		4
        /*0038*/ 	.byte	0x04, 0x1c
        /*003a*/ 	.short	(.L_124 - .L_123)


	//   ....[0]....
.L_123:
        /*003c*/ 	.word	0x00000130


	//   ....[1]....
        /*0040*/ 	.word	0x00000230


	//   ....[2]....
        /*0044*/ 	.word	0x00000260


	//----- nvinfo : EIATTR_MAX_THREADS
	.align		4
.L_124:
        /*0048*/ 	.byte	0x04, 0x05
        /*004a*/ 	.short	(.L_126 - .L_125)
.L_125:
        /*004c*/ 	.word	0x00000100
        /*0050*/ 	.word	0x00000001
        /*0054*/ 	.word	0x00000001


	//----- nvinfo : EIATTR_CBANK_PARAM_SIZE
	.align		4
.L_126:
        /*0058*/ 	.byte	0x03, 0x19
        /*005a*/ 	.short	0x0018


	//----- nvinfo : EIATTR_PARAM_CBANK
	.align		4
        /*005c*/ 	.byte	0x04, 0x0a
        /*005e*/ 	.short	(.L_128 - .L_127)
	.align		4
.L_127:
        /*0060*/ 	.word	index@(.nv.constant0._ZN3cub18CUB_300001_SM_10006detail8for_each13static_kernelINS2_12policy_hub_t12policy_500_tEmN6thrust24THRUST_300001_SM_1000_NS8cuda_cub20__uninitialized_fill7functorINS7_10device_ptrIiEEiEEEEvT0_T1_)
        /*0064*/ 	.short	0x0380
        /*0066*/ 	.short	0x0018


	//----- nvinfo : EIATTR_SW_WAR
	.align		4
.L_128:
        /*0068*/ 	.byte	0x04, 0x36
        /*006a*/ 	.short	(.L_130 - .L_129)
.L_129:
        /*006c*/ 	.word	0x00000008
.L_130:


//--------------------- .nv.info._ZN3cub18CUB_300001_SM_10006detail11EmptyKernelIvEEvv --------------------------
	.section	.nv.info._ZN3cub18CUB_300001_SM_10006detail11EmptyKernelIvEEvv,"",@"SHT_CUDA_INFO"
	.sectionflags	@""
	.align	4


	//----- nvinfo : EIATTR_CUDA_API_VERSION
	.align		4
        /*0000*/ 	.byte	0x04, 0x37
        /*0002*/ 	.short	(.L_132 - .L_131)
.L_131:
        /*0004*/ 	.word	0x00000082


	//----- nvinfo : EIATTR_SPARSE_MMA_MASK
	.align		4
.L_132:
        /*0008*/ 	.byte	0x03, 0x50
        /*000a*/ 	.short	0x0000


	//----- nvinfo : EIATTR_MAXREG_COUNT
	.align		4
        /*000c*/ 	.byte	0x03, 0x1b
        /*000e*/ 	.short	0x00ff


	//----- nvinfo : EIATTR_MERCURY_ISA_VERSION
	.align		4
        /*0010*/ 	.byte	0x03, 0x5f
        /*0012*/ 	.short	0x0101


	//----- nvinfo : EIATTR_VRC_CTA_INIT_COUNT
	.align		4
        /*0014*/ 	.byte	0x02, 0x4a
	.zero		1
	.zero		1


	//----- nvinfo : EIATTR_EXIT_INSTR_OFFSETS
	.align		4
        /*0018*/ 	.byte	0x04, 0x1c
        /*001a*/ 	.short	(.L_134 - .L_133)


	//   ....[0]....
.L_133:
        /*001c*/ 	.word	0x00000010


	//----- nvinfo : EIATTR_SW_WAR
	.align		4
.L_134:
        /*0020*/ 	.byte	0x04, 0x36
        /*0022*/ 	.short	(.L_136 - .L_135)
.L_135:
        /*0024*/ 	.word	0x00000008
.L_136:


//--------------------- .nv.callgraph             --------------------------
	.section	.nv.callgraph,"",@"SHT_CUDA_CALLGRAPH"
	.align	4
	.sectionentsize	8
	.align		4
        /*0000*/ 	.word	0x00000000
	.align		4
        /*0004*/ 	.word	0xffffffff
	.align		4
        /*0008*/ 	.word	0x00000000
	.align		4
        /*000c*/ 	.word	0xfffffffe
	.align		4
        /*0010*/ 	.word	0x00000000
	.align		4
        /*0014*/ 	.word	0xfffffffd
	.align		4
        /*0018*/ 	.word	0x00000000
	.align		4
        /*001c*/ 	.word	0xfffffffc


//--------------------- .nv.constant4             --------------------------
	.section	.nv.constant4,"a",@progbits
	.align	8
	.align		8
.nv.constant4:
        /*0000*/ 	.dword	_ZN30_INTERNAL_2a482b37_4_k_cu_main4cuda3std3__45__cpo5beginE
	.align		8
        /*0008*/ 	.dword	_ZN30_INTERNAL_2a482b37_4_k_cu_main4cuda3std3__45__cpo3endE
	.align		8
        /*0010*/ 	.dword	_ZN30_INTERNAL_2a482b37_4_k_cu_main4cuda3std3__45__cpo6cbeginE
	.align		8
        /*0018*/ 	.dword	_ZN30_INTERNAL_2a482b37_4_k_cu_main4cuda3std3__45__cpo4cendE
	.align		8
        /*0020*/ 	.dword	_ZN30_INTERNAL_2a482b37_4_k_cu_main4cuda3std3__45__cpo6rbeginE
	.align		8
        /*0028*/ 	.dword	_ZN30_INTERNAL_2a482b37_4_k_cu_main4cuda3std3__45__cpo4rendE
	.align		8
        /*0030*/ 	.dword	_ZN30_INTERNAL_2a482b37_4_k_cu_main4cuda3std3__45__cpo7crbeginE
	.align		8
        /*0038*/ 	.dword	_ZN30_INTERNAL_2a482b37_4_k_cu_main4cuda3std3__45__cpo5crendE
	.align		8
        /*0040*/ 	.dword	_ZN30_INTERNAL_2a482b37_4_k_cu_main4cuda3std3__432_GLOBAL__N__2a482b37_4_k_cu_main6ignoreE
	.align		8
        /*0048*/ 	.dword	_ZN30_INTERNAL_2a482b37_4_k_cu_main4cuda3std3__419piecewise_constructE
	.align		8
        /*0050*/ 	.dword	_ZN30_INTERNAL_2a482b37_4_k_cu_main4cuda3std3__48in_placeE
	.align		8
        /*0058*/ 	.dword	_ZN30_INTERNAL_2a482b37_4_k_cu_main4cuda3std3__420unreachable_sentinelE
	.align		8
        /*0060*/ 	.dword	_ZN30_INTERNAL_2a482b37_4_k_cu_main4cuda3std3__47nulloptE
	.align		8
        /*0068*/ 	.dword	_ZN30_INTERNAL_2a482b37_4_k_cu_main4cuda3std3__48unexpectE
	.align		8
        /*0070*/ 	.dword	_ZN30_INTERNAL_2a482b37_4_k_cu_main4cuda3std6ranges3__45__cpo4swapE
	.align		8
        /*0078*/ 	.dword	_ZN30_INTERNAL_2a482b37_4_k_cu_main4cuda3std6ranges3__45__cpo9iter_moveE
	.align		8
        /*0080*/ 	.dword	_ZN30_INTERNAL_2a482b37_4_k_cu_main4cuda3std6ranges3__45__cpo5beginE
	.align		8
        /*0088*/ 	.dword	_ZN30_INTERNAL_2a482b37_4_k_cu_main4cuda3std6ranges3__45__cpo3endE
	.align		8
        /*0090*/ 	.dword	_ZN30_INTERNAL_2a482b37_4_k_cu_main4cuda3std6ranges3__45__cpo6cbeginE
	.align		8
        /*0098*/ 	.dword	_ZN30_INTERNAL_2a482b37_4_k_cu_main4cuda3std6ranges3__45__cpo4cendE
	.align		8
        /*00a0*/ 	.dword	_ZN30_INTERNAL_2a482b37_4_k_cu_main4cuda3std6ranges3__45__cpo7advanceE
	.align		8
        /*00a8*/ 	.dword	_ZN30_INTERNAL_2a482b37_4_k_cu_main4cuda3std6ranges3__45__cpo9iter_swapE
	.align		8
        /*00b0*/ 	.dword	_ZN30_INTERNAL_2a482b37_4_k_cu_main4cuda3std6ranges3__45__cpo4nextE
	.align		8
        /*00b8*/ 	.dword	_ZN30_INTERNAL_2a482b37_4_k_cu_main4cuda3std6ranges3__45__cpo4prevE
	.align		8
        /*00c0*/ 	.dword	_ZN30_INTERNAL_2a482b37_4_k_cu_main4cuda3std6ranges3__45__cpo4dataE
	.align		8
        /*00c8*/ 	.dword	_ZN30_INTERNAL_2a482b37_4_k_cu_main4cuda3std6ranges3__45__cpo5cdataE
	.align		8
        /*00d0*/ 	.dword	_ZN30_INTERNAL_2a482b37_4_k_cu_main4cuda3std6ranges3__45__cpo4sizeE
	.align		8
        /*00d8*/ 	.dword	_ZN30_INTERNAL_2a482b37_4_k_cu_main4cuda3std6ranges3__45__cpo5ssizeE
	.align		8
        /*00e0*/ 	.dword	_ZN30_INTERNAL_2a482b37_4_k_cu_main4cuda3std6ranges3__45__cpo8distanceE
	.align		8
        /*00e8*/ 	.dword	_ZN30_INTERNAL_2a482b37_4_k_cu_main6thrust24THRUST_300001_SM_1000_NS8cuda_cub3parE
	.align		8
        /*00f0*/ 	.dword	_ZN30_INTERNAL_2a482b37_4_k_cu_main6thrust24THRUST_300001_SM_1000_NS8cuda_cub10par_nosyncE
	.align		8
        /*00f8*/ 	.dword	_ZN30_INTERNAL_2a482b37_4_k_cu_main6thrust24THRUST_300001_SM_1000_NS6system6detail10sequential3seqE
	.align		8
        /*0100*/ 	.dword	_ZN30_INTERNAL_2a482b37_4_k_cu_main6thrust24THRUST_300001_SM_1000_NS6system3cpp3parE
	.align		8
        /*0108*/ 	.dword	_ZN30_INTERNAL_2a482b37_4_k_cu_main6thrust24THRUST_300001_SM_1000_NS12placeholders2_1E
	.align		8
        /*0110*/ 	.dword	_ZN30_INTERNAL_2a482b37_4_k_cu_main6thrust24THRUST_300001_SM_1000_NS12placeholders2_2E
	.align		8
        /*0118*/ 	.dword	_ZN30_INTERNAL_2a482b37_4_k_cu_main6thrust24THRUST_300001_SM_1000_NS12placeholders2_3E
	.align		8
        /*0120*/ 	.dword	_ZN30_INTERNAL_2a482b37_4_k_cu_main6thrust24THRUST_300001_SM_1000_NS12placeholders2_4E
	.align		8
        /*0128*/ 	.dword	_ZN30_INTERNAL_2a482b37_4_k_cu_main6thrust24THRUST_300001_SM_1000_NS12placeholders2_5E
	.align		8
        /*0130*/ 	.dword	_ZN30_INTERNAL_2a482b37_4_k_cu_main6thrust24THRUST_300001_SM_1000_NS12placeholders2_6E
	.align		8
        /*0138*/ 	.dword	_ZN30_INTERNAL_2a482b37_4_k_cu_main6thrust24THRUST_300001_SM_1000_NS12placeholders2_7E
	.align		8
        /*0140*/ 	.dword	_ZN30_INTERNAL_2a482b37_4_k_cu_main6thrust24THRUST_300001_SM_1000_NS12placeholders2_8E
	.align		8
        /*0148*/ 	.dword	_ZN30_INTERNAL_2a482b37_4_k_cu_main6thrust24THRUST_300001_SM_1000_NS12placeholders2_9E
	.align		8
        /*0150*/ 	.dword	_ZN30_INTERNAL_2a482b37_4_k_cu_main6thrust24THRUST_300001_SM_1000_NS12placeholders3_10E
	.align		8
        /*0158*/ 	.dword	_ZN30_INTERNAL_2a482b37_4_k_cu_main6thrust24THRUST_300001_SM_1000_NS3seqE
	.align		8
        /*0160*/ 	.dword	_ZN30_INTERNAL_2a482b37_4_k_cu_main6thrust24THRUST_300001_SM_1000_NS6deviceE


//--------------------- .text._ZN3cub18CUB_300001_SM_10006detail9transform16transform_kernelINS2_10policy_hubILb1EN4cuda3std3__45tupleIJN6thrust24THRUST_300001_SM_1000_NS6detail15normal_iteratorINSA_10device_ptrIcEEEESF_EEEE10policy1000El7calculoNSC_INSD_IiEEEEJPcSM_EEEvT0_iT1_T2_DpNS2_10kernel_argIT3_EE --------------------------
	.section	.text._ZN3cub18CUB_300001_SM_10006detail9transform16transform_kernelINS2_10policy_hubILb1EN4cuda3std3__45tupleIJN6thrust24THRUST_300001_SM_1000_NS6detail15normal_iteratorINSA_10device_ptrIcEEEESF_EEEE10policy1000El7calculoNSC_INSD_IiEEEEJPcSM_EEEvT0_iT1_T2_DpNS2_10kernel_argIT3_EE,"ax",@progbits
	.align	128
        .global         _ZN3cub18CUB_300001_SM_10006detail9transform16transform_kernelINS2_10policy_hubILb1EN4cuda3std3__45tupleIJN6thrust24THRUST_300001_SM_1000_NS6detail15normal_iteratorINSA_10device_ptrIcEEEESF_EEEE10policy1000El7calculoNSC_INSD_IiEEEEJPcSM_EEEvT0_iT1_T2_DpNS2_10kernel_argIT3_EE
        .type           _ZN3cub18CUB_300001_SM_10006detail9transform16transform_kernelINS2_10policy_hubILb1EN4cuda3std3__45tupleIJN6thrust24THRUST_300001_SM_1000_NS6detail15normal_iteratorINSA_10device_ptrIcEEEESF_EEEE10policy1000El7calculoNSC_INSD_IiEEEEJPcSM_EEEvT0_iT1_T2_DpNS2_10kernel_argIT3_EE,@function
        .size           _ZN3cub18CUB_300001_SM_10006detail9transform16transform_kernelINS2_10policy_hubILb1EN4cuda3std3__45tupleIJN6thrust24THRUST_300001_SM_1000_NS6detail15normal_iteratorINSA_10device_ptrIcEEEESF_EEEE10policy1000El7calculoNSC_INSD_IiEEEEJPcSM_EEEvT0_iT1_T2_DpNS2_10kernel_argIT3_EE,(.L_x_63 - _ZN3cub18CUB_300001_SM_10006detail9transform16transform_kernelINS2_10policy_hubILb1EN4cuda3std3__45tupleIJN6thrust24THRUST_300001_SM_1000_NS6detail15normal_iteratorINSA_10device_ptrIcEEEESF_EEEE10policy1000El7calculoNSC_INSD_IiEEEEJPcSM_EEEvT0_iT1_T2_DpNS2_10kernel_argIT3_EE)
        .other          _ZN3cub18CUB_300001_SM_10006detail9transform16transform_kernelINS2_10policy_hubILb1EN4cuda3std3__45tupleIJN6thrust24THRUST_300001_SM_1000_NS6detail15normal_iteratorINSA_10device_ptrIcEEEESF_EEEE10policy1000El7calculoNSC_INSD_IiEEEEJPcSM_EEEvT0_iT1_T2_DpNS2_10kernel_argIT3_EE,@"STO_CUDA_ENTRY STV_DEFAULT"
_ZN3cub18CUB_300001_SM_10006detail9transform16transform_kernelINS2_10policy_hubILb1EN4cuda3std3__45tupleIJN6thrust24THRUST_300001_SM_1000_NS6detail15normal_iteratorINSA_10device_ptrIcEEEESF_EEEE10policy1000El7calculoNSC_INSD_IiEEEEJPcSM_EEEvT0_iT1_T2_DpNS2_10kernel_argIT3_EE:
.text._ZN3cub18CUB_300001_SM_10006detail9transform16transform_kernelINS2_10policy_hubILb1EN4cuda3std3__45tupleIJN6thrust24THRUST_300001_SM_1000_NS6detail15normal_iteratorINSA_10device_ptrIcEEEESF_EEEE10policy1000El7calculoNSC_INSD_IiEEEEJPcSM_EEEvT0_iT1_T2_DpNS2_10kernel_argIT3_EE:
[----:B------:R-:W-:Y:S08]  /*0000*/  LDC R1, c[0x0][0x37c] ;  /* 0x0000df00ff017b82 */ /* 0x000ff00000000800 */
[----:B------:R-:W0:Y:S01]  /*0010*/  LDC R8, c[0x0][0x388] ;  /* 0x0000e200ff087b82 */ /* 0x000e220000000800 */
[----:B------:R-:W1:Y:S01]  /*0020*/  S2R R0, SR_TID.X ;  /* 0x0000000000007919 */ /* 0x000e620000002100 */
[----:B------:R-:W2:Y:S01]  /*0030*/  LDCU.64 UR6, c[0x0][0x380] ;  /* 0x00007000ff0677ac */ /* 0x000ea20008000a00 */
[----:B------:R-:W-:Y:S05]  /*0040*/  BSSY.RECONVERGENT B0, `(.L_x_0) ;  /* 0x0000026000007945 */ /* 0x000fea0003800200 */
[----:B------:R-:W3:Y:S01]  /*0050*/  S2UR UR4, SR_CTAID.X ;  /* 0x00000000000479c3 */ /* 0x000ee20000002500 */
[----:B0-----:R-:W-:-:S05]  /*0060*/  IMAD.SHL.U32 R2, R8, 0x80, RZ ;  /* 0x0000008008027824 */ /* 0x001fca00078e00ff */
[----:B------:R-:W-:Y:S01]  /*0070*/  SHF.R.S32.HI R3, RZ, 0x1f, R2 ;  /* 0x0000001fff037819 */ /* 0x000fe20000011402 */
[----:B---3--:R-:W-:-:S04]  /*0080*/  IMAD.WIDE.U32 R4, R2, UR4, RZ ;  /* 0x0000000402047c25 */ /* 0x008fc8000f8e00ff */
[----:B------:R-:W-:Y:S01]  /*0090*/  IMAD R9, R3, UR4, RZ ;  /* 0x0000000403097c24 */ /* 0x000fe2000f8e02ff */
[----:B--2---:R-:W-:Y:S01]  /*00a0*/  IADD3 R7, P1, PT, -R4, UR6, RZ ;  /* 0x0000000604077c10 */ /* 0x004fe2000ff3e1ff */
[----:B-1----:R-:W-:Y:S02]  /*00b0*/  IMAD.SHL.U32 R12, R0, 0x80, RZ ;  /* 0x00000080000c7824 */ /* 0x002fe400078e00ff */
[----:B------:R-:W-:Y:S01]  /*00c0*/  IMAD.IADD R6, R5, 0x1, R9 ;  /* 0x0000000105067824 */ /* 0x000fe200078e0209 */
[----:B------:R-:W-:-:S04]  /*00d0*/  ISETP.LT.U32.AND P0, PT, R7, R2, PT ;  /* 0x000000020700720c */ /* 0x000fc80003f01070 */
[----:B------:R-:W-:-:S04]  /*00e0*/  IADD3.X R10, PT, PT, ~R6, UR7, RZ, P1, !PT ;  /* 0x00000007060a7c10 */ /* 0x000fc80008ffe5ff */
[----:B------:R-:W-:-:S04]  /*00f0*/  ISETP.LT.AND.EX P0, PT, R10, R3, PT, P0 ;  /* 0x000000030a00720c */ /* 0x000fc80003f01300 */
[----:B------:R-:W-:-:S04]  /*0100*/  SEL R3, R7, R2, P0 ;  /* 0x0000000207037207 */ /* 0x000fc80000000000 */
[----:B------:R-:W-:-:S13]  /*0110*/  ISETP.GE.AND P0, PT, R12, R3, PT ;  /* 0x000000030c00720c */ /* 0x000fda0003f06270 */
[----:B------:R-:W-:Y:S05]  /*0120*/  @P0 BRA `(.L_x_1) ;  /* 0x00000000005c0947 */ /* 0x000fea0003800000 */
[----:B------:R-:W0:Y:S01]  /*0130*/  LDCU.64 UR4, c[0x0][0x3a8] ;  /* 0x00007500ff0477ac */ /* 0x000e220008000a00 */
[----:B------:R-:W-:Y:S01]  /*0140*/  BSSY.RECONVERGENT B1, `(.L_x_2) ;  /* 0x000000b000017945 */ /* 0x000fe20003800200 */
[----:B------:R-:W-:Y:S01]  /*0150*/  IMAD.MOV.U32 R14, RZ, RZ, R12 ;  /* 0x000000ffff0e7224 */ /* 0x000fe200078e000c */
[----:B0-----:R-:W-:-:S04]  /*0160*/  IADD3 R10, P0, PT, R4, UR4, RZ ;  /* 0x00000004040a7c10 */ /* 0x001fc8000ff1e0ff */
[----:B------:R-:W-:-:S03]  /*0170*/  IADD3.X R11, PT, PT, R6, UR5, RZ, P0, !PT ;  /* 0x00000005060b7c10 */ /* 0x000fc600087fe4ff */
[----:B------:R-:W-:-:S07]  /*0180*/  IMAD.WIDE.U32 R10, R0, 0x80, R10 ;  /* 0x00000080000a7825 */ /* 0x000fce00078e000a */
.L_x_3:
[----:B------:R-:W-:Y:S01]  /*0190*/  VIADD R14, R14, 0x4000 ;  /* 0x000040000e0e7836 */ /* 0x000fe20000000000 */
[----:B------:R0:W-:Y:S04]  /*01a0*/  CCTL.E.PF2 [R10] ;  /* 0x000000000a00798f */ /* 0x0001e80000800100 */
[----:B------:R-:W-:Y:S02]  /*01b0*/  ISETP.GE.AND P0, PT, R14, R3, PT ;  /* 0x000000030e00720c */ /* 0x000fe40003f06270 */
[----:B0-----:R-:W-:-:S05]  /*01c0*/  IADD3 R10, P1, PT, R10, 0x4000, RZ ;  /* 0x000040000a0a7810 */ /* 0x001fca0007f3e0ff */
[----:B------:R-:W-:-:S06]  /*01d0*/  IMAD.X R11, RZ, RZ, R11, P1 ;  /* 0x000000ffff0b7224 */ /* 0x000fcc00008e060b */
[----:B------:R-:W-:Y:S05]  /*01e0*/  @!P0 BRA `(.L_x_3) ;  /* 0xfffffffc00e88947 */ /* 0x000fea000383ffff */
[----:B------:R-:W-:Y:S05]  /*01f0*/  BSYNC.RECONVERGENT B1 ;  /* 0x0000000000017941 */ /* 0x000fea0003800200 */
.L_x_2:
[----:B------:R-:W0:Y:S02]  /*0200*/  LDCU.64 UR4, c[0x0][0x3b8] ;  /* 0x00007700ff0477ac */ /* 0x000e240008000a00 */
[----:B0-----:R-:W-:-:S04]  /*0210*/  IADD3 R10, P0, PT, R4, UR4, RZ ;  /* 0x00000004040a7c10 */ /* 0x001fc8000ff1e0ff */
[----:B------:R-:W-:-:S03]  /*0220*/  IADD3.X R11, PT, PT, R6, UR5, RZ, P0, !PT ;  /* 0x00000005060b7c10 */ /* 0x000fc600087fe4ff */
[----:B------:R-:W-:-:S07]  /*0230*/  IMAD.WIDE.U32 R10, R0, 0x80, R10 ;  /* 0x00000080000a7825 */ /* 0x000fce00078e000a */
.L_x_4:
[----:B------:R-:W-:Y:S01]  /*0240*/  VIADD R12, R12, 0x4000 ;  /* 0x000040000c0c7836 */ /* 0x000fe20000000000 */
[----:B------:R0:W-:Y:S04]  /*0250*/  CCTL.E.PF2 [R10] ;  /* 0x000000000a00798f */ /* 0x0001e80000800100 */
[----:B------:R-:W-:Y:S02]  /*0260*/  ISETP.GE.AND P0, PT, R12, R3, PT ;  /* 0x000000030c00720c */ /* 0x000fe40003f06270 */
[----:B0-----:R-:W-:-:S05]  /*0270*/  IADD3 R10, P1, PT, R10, 0x4000, RZ ;  /* 0x000040000a0a7810 */ /* 0x001fca0007f3e0ff */
[----:B------:R-:W-:-:S06]  /*0280*/  IMAD.X R11, RZ, RZ, R11, P1 ;  /* 0x000000ffff0b7224 */ /* 0x000fcc00008e060b */
[----:B------:R-:W-:Y:S05]  /*0290*/  @!P0 BRA `(.L_x_4) ;  /* 0xfffffffc00e88947 */ /* 0x000fea000383ffff */
.L_x_1:
[----:B------:R-:W-:Y:S05]  /*02a0*/  BSYNC.RECONVERGENT B0 ;  /* 0x0000000000007941 */ /* 0x000fea0003800200 */
.L_x_0:
[----:B------:R-:W0:Y:S01]  /*02b0*/  LDC.64 R20, c[0x0][0x3a0] ;  /* 0x0000e800ff147b82 */ /* 0x000e220000000a00 */
[----:B------:R-:W1:Y:S01]  /*02c0*/  LDCU.64 UR6, c[0x0][0x3b8] ;  /* 0x00007700ff0677ac */ /* 0x000e620008000a00 */
[----:B------:R-:W-:Y:S02]  /*02d0*/  ISETP.NE.AND P0, PT, R2, R3, PT ;  /* 0x000000030200720c */ /* 0x000fe40003f05270 */
[C---:B------:R-:W-:Y:S01]  /*02e0*/  SHF.L.U64.HI R2, R4.reuse, 0x2, R6 ;  /* 0x0000000204027819 */ /* 0x040fe20000010206 */
[----:B------:R-:W2:Y:S03]  /*02f0*/  LDCU.64 UR4, c[0x0][0x358] ;  /* 0x00006b00ff0477ac */ /* 0x000ea60008000a00 */
[----:B------:R-:W3:Y:S01]  /*0300*/  LDC.64 R10, c[0x0][0x3a8] ;  /* 0x0000ea00ff0a7b82 */ /* 0x000ee20000000a00 */
[C---:B-1----:R-:W-:Y:S02]  /*0310*/  IADD3 R5, P3, PT, R4.reuse, UR6, RZ ;  /* 0x0000000604057c10 */ /* 0x042fe4000ff7e0ff */
[----:B0-----:R-:W-:-:S05]  /*0320*/  LEA R20, P1, R4, R20, 0x2 ;  /* 0x0000001404147211 */ /* 0x001fca00078210ff */
[----:B------:R-:W-:Y:S01]  /*0330*/  IMAD.X R21, R2, 0x1, R21, P1 ;  /* 0x0000000102157824 */ /* 0x000fe200008e0615 */
[----:B---3--:R-:W-:Y:S02]  /*0340*/  IADD3 R7, P2, PT, R4, R10, RZ ;  /* 0x0000000a04077210 */ /* 0x008fe40007f5e0ff */
[----:B------:R-:W-:-:S03]  /*0350*/  IADD3.X R4, PT, PT, R6, UR7, RZ, P3, !PT ;  /* 0x0000000706047c10 */ /* 0x000fc60009ffe4ff */
[----:B------:R-:W-:Y:S01]  /*0360*/  IMAD.X R2, R6, 0x1, R11, P2 ;  /* 0x0000000106027824 */ /* 0x000fe200010e060b */
[----:B--2---:R-:W-:Y:S07]  /*0370*/  @!P0 BRA `(.L_x_5) ;  /* 0x0000001c00708947 */ /* 0x004fee0003800000 */
[----:B------:R-:W-:-:S13]  /*0380*/  ISETP.GE.AND P0, PT, R8, 0x1, PT ;  /* 0x000000010800780c */ /* 0x000fda0003f06270 */
[----:B------:R-:W-:Y:S05]  /*0390*/  @!P0 EXIT ;  /* 0x000000000000894d */ /* 0x000fea0003800000 */
[C---:B------:R-:W-:Y:S01]  /*03a0*/  ISETP.GE.U32.AND P0, PT, R8.reuse, 0x8, PT ;  /* 0x000000080800780c */ /* 0x040fe20003f06070 */
[----:B------:R-:W-:Y:S01]  /*03b0*/  IMAD.MOV.U32 R9, RZ, RZ, RZ ;  /* 0x000000ffff097224 */ /* 0x000fe200078e00ff */
[----:B------:R-:W-:-:S11]  /*03c0*/  LOP3.LUT R6, R8, 0x7, RZ, 0xc0, !PT ;  /* 0x0000000708067812 */ /* 0x000fd600078ec0ff */
[----:B------:R-:W-:Y:S05]  /*03d0*/  @!P0 BRA `(.L_x_6) ;  /* 0x0000001000808947 */ /* 0x000fea0003800000 */
[C---:B------:R-:W-:Y:S01]  /*03e0*/  ISETP.GE.AND P1, PT, R0.reuse, R3, PT ;  /* 0x000000030000720c */ /* 0x040fe20003f26270 */
[----:B------:R-:W-:Y:S01]  /*03f0*/  VIADD R22, R0, 0x80 ;  /* 0x0000008000167836 */ /* 0x000fe20000000000 */
[----:B------:R-:W-:Y:S04]  /*0400*/  BSSY.RECONVERGENT B0, `(.L_x_7) ;  /* 0x000001a000007945 */ /* 0x000fe80003800200 */
[----:B------:R-:W-:Y:S02]  /*0410*/  SHF.R.S32.HI R9, RZ, 0x1f, R22 ;  /* 0x0000001fff097819 */ /* 0x000fe40000011416 */
[C---:B------:R-:W-:Y:S02]  /*0420*/  IADD3 R18, P2, PT, R22.reuse, R7, RZ ;  /* 0x0000000716127210 */ /* 0x040fe40007f5e0ff */
[----:B------:R-:W-:-:S02]  /*0430*/  IADD3 R16, P3, PT, R22, R5, RZ ;  /* 0x0000000516107210 */ /* 0x000fc40007f7e0ff */
[----:B------:R-:W-:Y:S01]  /*0440*/  ISETP.GE.AND P0, PT, R22, R3, PT ;  /* 0x000000031600720c */ /* 0x000fe20003f06270 */
[C---:B------:R-:W-:Y:S02]  /*0450*/  IMAD.X R19, R9.reuse, 0x1, R2, P2 ;  /* 0x0000000109137824 */ /* 0x040fe400010e0602 */
[----:B------:R-:W-:Y:S01]  /*0460*/  IMAD.X R17, R9, 0x1, R4, P3 ;  /* 0x0000000109117824 */ /* 0x000fe200018e0604 */
[----:B------:R-:W-:Y:S09]  /*0470*/  @P1 BRA `(.L_x_8) ;  /* 0x0000000000481947 */ /* 0x000ff20003800000 */
[C---:B------:R-:W-:Y:S01]  /*0480*/  IADD3 R10, P2, PT, R0.reuse, R5, RZ ;  /* 0x00000005000a7210 */ /* 0x040fe20007f5e0ff */
[----:B------:R-:W0:Y:S01]  /*0490*/  LDCU.128 UR8, c[0x0][0x390] ;  /* 0x00007200ff0877ac */ /* 0x000e220008000c00 */
[----:B------:R-:W-:-:S03]  /*04a0*/  IADD3 R24, P1, PT, R0, R7, RZ ;  /* 0x0000000700187210 */ /* 0x000fc60007f3e0ff */
[----:B------:R-:W-:Y:S02]  /*04b0*/  IMAD.X R11, RZ, RZ, R4, P2 ;  /* 0x000000ffff0b7224 */ /* 0x000fe400010e0604 */
[----:B------:R-:W-:-:S03]  /*04c0*/  IMAD.X R25, RZ, RZ, R2, P1 ;  /* 0x000000ffff197224 */ /* 0x000fc600008e0602 */
[----:B------:R-:W0:Y:S04]  /*04d0*/  LDG.E.S8 R10, desc[UR4][R10.64] ;  /* 0x000000040a0a7981 */ /* 0x000e28000c1e1300 */
[----:B------:R-:W2:Y:S01]  /*04e0*/  LDG.E.S8 R24, desc[UR4][R24.64] ;  /* 0x0000000418187981 */ /* 0x000ea2000c1e1300 */
[----:B0-----:R-:W-:Y:S02]  /*04f0*/  IADD3 R14, P2, PT, R10, UR10, RZ ;  /* 0x0000000a0a0e7c10 */ /* 0x001fe4000ff5e0ff */
[----:B--2---:R-:W-:Y:S02]  /*0500*/  IADD3 R12, P1, PT, R24, UR8, RZ ;  /* 0x00000008180c7c10 */ /* 0x004fe4000ff3e0ff */
[----:B------:R-:W-:Y:S02]  /*0510*/  LEA.HI.X.SX32 R15, R10, UR11, 0x1, P2 ;  /* 0x0000000b0a0f7c11 */ /* 0x000fe400090f0eff */
[----:B------:R-:W-:-:S04]  /*0520*/  LEA.HI.X.SX32 R13, R24, UR9, 0x1, P1 ;  /* 0x00000009180d7c11 */ /* 0x000fc800088f0eff */
[----:B------:R-:W2:Y:S04]  /*0530*/  LDG.E.U8 R15, desc[UR4][R14.64] ;  /* 0x000000040e0f7981 */ /* 0x000ea8000c1e1100 */
[----:B------:R-:W2:Y:S01]  /*0540*/  LDG.E.U8 R12, desc[UR4][R12.64] ;  /* 0x000000040c0c7981 */ /* 0x000ea2000c1e1100 */
[----:B------:R-:W-:Y:S02]  /*0550*/  IMAD.MOV.U32 R9, RZ, RZ, 0x2 ;  /* 0x00000002ff097424 */ /* 0x000fe400078e00ff */
[----:B------:R-:W-:Y:S01]  /*0560*/  IMAD.WIDE.U32 R24, R0, 0x4, R20 ;  /* 0x0000000400187825 */ /* 0x000fe200078e0014 */
[----:B--2---:R-:W-:-:S04]  /*0570*/  ISETP.NE.AND P1, PT, R12, R15, PT ;  /* 0x0000000f0c00720c */ /* 0x004fc80003f25270 */
[----:B------:R-:W-:-:S05]  /*0580*/  SEL R9, R9, 0xffffffff, !P1 ;  /* 0xffffffff09097807 */ /* 0x000fca0004800000 */
[----:B------:R0:W-:Y:S04]  /*0590*/  STG.E desc[UR4][R24.64], R9 ;  /* 0x0000000918007986 */ /* 0x0001e8000c101904 */
.L_x_8:
[----:B------:R-:W-:Y:S05]  /*05a0*/  BSYNC.RECONVERGENT B0 ;  /* 0x0000000000007941 */ /* 0x000fea0003800200 */
.L_x_7:
[----:B------:R-:W2:Y:S01]  /*05b0*/  @!P0 LDG.E.S8 R23, desc[UR4][R16.64] ;  /* 0x0000000410178981 */ /* 0x000ea2000c1e1300 */
[----:B------:R-:W2:Y:S03]  /*05c0*/  LDC.64 R12, c[0x0][0x398] ;  /* 0x0000e600ff0c7b82 */ /* 0x000ea60000000a00 */
[----:B0-----:R-:W3:Y:S05]  /*05d0*/  @!P0 LDG.E.S8 R9, desc[UR4][R18.64] ;  /* 0x0000000412098981 */ /* 0x001eea000c1e1300 */
[----:B------:R-:W3:Y:S01]  /*05e0*/  LDC.64 R10, c[0x0][0x390] ;  /* 0x0000e400ff0a7b82 */ /* 0x000ee20000000a00 */
[----:B--2---:R-:W-:-:S02]  /*05f0*/  @!P0 IADD3 R12, P2, PT, R23, R12, RZ ;  /* 0x0000000c170c8210 */ /* 0x004fc40007f5e0ff */
[----:B---3--:R-:W-:Y:S02]  /*0600*/  @!P0 IADD3 R14, P1, PT, R9, R10, RZ ;  /* 0x0000000a090e8210 */ /* 0x008fe40007f3e0ff */
[----:B------:R-:W-:Y:S02]  /*0610*/  @!P0 LEA.HI.X.SX32 R13, R23, R13, 0x1, P2 ;  /* 0x0000000d170d8211 */ /* 0x000fe400010f0eff */
[----:B------:R-:W-:-:S04]  /*0620*/  @!P0 LEA.HI.X.SX32 R15, R9, R11, 0x1, P1 ;  /* 0x0000000b090f8211 */ /* 0x000fc800008f0eff */
[----:B------:R-:W2:Y:S04]  /*0630*/  @!P0 LDG.E.U8 R13, desc[UR4][R12.64] ;  /* 0x000000040c0d8981 */ /* 0x000ea8000c1e1100 */
[----:B------:R-:W2:Y:S01]  /*0640*/  @!P0 LDG.E.U8 R14, desc[UR4][R14.64] ;  /* 0x000000040e0e8981 */ /* 0x000ea2000c1e1100 */
[----:B------:R-:W-:Y:S02]  /*0650*/  VIADD R10, R0, 0x100 ;  /* 0x00000100000a7836 */ /* 0x000fe40000000000 */
[----:B------:R-:W-:-:S03]  /*0660*/  @!P0 IMAD.MOV.U32 R9, RZ, RZ, 0x2 ;  /* 0x00000002ff098424 */ /* 0x000fc600078e00ff */
[----:B------:R-:W-:Y:S01]  /*0670*/  ISETP.GE.AND P1, PT, R10, R3, PT ;  /* 0x000000030a00720c */ /* 0x000fe20003f26270 */
[----:B------:R-:W-:Y:S01]  /*0680*/  IMAD.WIDE R10, R22, 0x4, R20 ;  /* 0x00000004160a7825 */ /* 0x000fe200078e0214 */
[----:B--2---:R-:W-:Y:S02]  /*0690*/  @!P0 ISETP.NE.AND P2, PT, R14, R13, PT ;  /* 0x0000000d0e00820c */ /* 0x004fe40003f45270 */
[----:B------:R-:W0:Y:S02]  /*06a0*/  LDC.64 R14, c[0x0][0x390] ;  /* 0x0000e400ff0e7b82 */ /* 0x000e240000000a00 */
[----:B------:R-:W-:-:S05]  /*06b0*/  @!P0 SEL R9, R9, 0xffffffff, !P2 ;  /* 0xffffffff09098807 */ /* 0x000fca0005000000 */
[----:B------:R1:W-:Y:S01]  /*06c0*/  @!P0 STG.E desc[UR4][R10.64], R9 ;  /* 0x000000090a008986 */ /* 0x0003e2000c101904 */
[----:B------:R-:W2:Y:S03]  /*06d0*/  LDC.64 R12, c[0x0][0x398] ;  /* 0x0000e600ff0c7b82 */ /* 0x000ea60000000a00 */
[----:B------:R-:W0:Y:S04]  /*06e0*/  @!P1 LDG.E.S8 R23, desc[UR4][R18.64+0x80] ;  /* 0x0000800412179981 */ /* 0x000e28000c1e1300 */
[----:B------:R-:W2:Y:S01]  /*06f0*/  @!P1 LDG.E.S8 R26, desc[UR4][R16.64+0x80] ;  /* 0x00008004101a9981 */ /* 0x000ea2000c1e1300 */
[----:B0-----:R-:W-:Y:S02]  /*0700*/  @!P1 IADD3 R24, P0, PT, R23, R14, RZ ;  /* 0x0000000e17189210 */ /* 0x001fe40007f1e0ff */
[----:B--2---:R-:W-:-:S02]  /*0710*/  @!P1 IADD3 R22, P2, PT, R26, R12, RZ ;  /* 0x0000000c1a169210 */ /* 0x004fc40007f5e0ff */
[----:B------:R-:W-:Y:S02]  /*0720*/  @!P1 LEA.HI.X.SX32 R25, R23, R15, 0x1, P0 ;  /* 0x0000000f17199211 */ /* 0x000fe400000f0eff */
[----:B------:R-:W-:Y:S01]  /*0730*/  @!P1 LEA.HI.X.SX32 R23, R26, R13, 0x1, P2 ;  /* 0x0000000d1a179211 */ /* 0x000fe200010f0eff */
[----:B------:R-:W-:Y:S01]  /*0740*/  VIADD R12, R0, 0x180 ;  /* 0x00000180000c7836 */ /* 0x000fe20000000000 */
[----:B------:R-:W0:Y:S01]  /*0750*/  LDC.64 R14, c[0x0][0x390] ;  /* 0x0000e400ff0e7b82 */ /* 0x000e220000000a00 */
[----:B------:R-:W2:Y:S04]  /*0760*/  @!P1 LDG.E.U8 R24, desc[UR4][R24.64] ;  /* 0x0000000418189981 */ /* 0x000ea8000c1e1100 */
[----:B------:R-:W2:Y:S01]  /*0770*/  @!P1 LDG.E.U8 R23, desc[UR4][R22.64] ;  /* 0x0000000416179981 */ /* 0x000ea2000c1e1100 */
[----:B------:R-:W-:Y:S01]  /*0780*/  ISETP.GE.AND P0, PT, R12, R3, PT ;  /* 0x000000030c00720c */ /* 0x000fe20003f06270 */
[----:B-1----:R-:W-:Y:S01]  /*0790*/  @!P1 IMAD.MOV.U32 R9, RZ, RZ, 0x2 ;  /* 0x00000002ff099424 */ /* 0x002fe200078e00ff */
[----:B------:R-:W1:Y:S01]  /*07a0*/  LDC.64 R12, c[0x0][0x398] ;  /* 0x0000e600ff0c7b82 */ /* 0x000e620000000a00 */
[----:B--2---:R-:W-:-:S04]  /*07b0*/  @!P1 ISETP.NE.AND P2, PT, R24, R23, PT ;  /* 0x000000171800920c */ /* 0x004fc80003f45270 */
[----:B------:R-:W-:-:S05]  /*07c0*/  @!P1 SEL R9, R9, 0xffffffff, !P2 ;  /* 0xffffffff09099807 */ /* 0x000fca0005000000 */
[----:B------:R2:W-:Y:S04]  /*07d0*/  @!P1 STG.E desc[UR4][R10.64+0x200], R9 ;  /* 0x000200090a009986 */ /* 0x0005e8000c101904 */
[----:B------:R-:W1:Y:S04]  /*07e0*/  @!P0 LDG.E.S8 R27, desc[UR4][R16.64+0x100] ;  /* 0x00010004101b8981 */ /* 0x000e68000c1e1300 */
[----:B------:R-:W0:Y:S01]  /*07f0*/  @!P0 LDG.E.S8 R26, desc[UR4][R18.64+0x100] ;  /* 0x00010004121a8981 */ /* 0x000e22000c1e1300 */
[----:B-1----:R-:W-:Y:S02]  /*0800*/  @!P0 IADD3 R22, P2, PT, R27, R12, RZ ;  /* 0x0000000c1b168210 */ /* 0x002fe40007f5e0ff */
[----:B0-----:R-:W-:-:S02]  /*0810*/  @!P0 IADD3 R24, P1, PT, R26, R14, RZ ;  /* 0x0000000e1a188210 */ /* 0x001fc40007f3e0ff */
[----:B------:R-:W-:Y:S02]  /*0820*/  @!P0 LEA.HI.X.SX32 R23, R27, R13, 0x1, P2 ;  /* 0x0000000d1b178211 */ /* 0x000fe400010f0eff */
[----:B------:R-:W-:Y:S01]  /*0830*/  @!P0 LEA.HI.X.SX32 R25, R26, R15, 0x1, P1 ;  /* 0x0000000f1a198211 */ /* 0x000fe200008f0eff */
[----:B------:R-:W-:Y:S01]  /*0840*/  VIADD R12, R0, 0x200 ;  /* 0x00000200000c7836 */ /* 0x000fe20000000000 */
[----:B------:R-:W0:Y:S02]  /*0850*/  LDC.64 R14, c[0x0][0x390] ;  /* 0x0000e400ff0e7b82 */ /* 0x000e240000000a00 */
[----:B------:R-:W3:Y:S04]  /*0860*/  @!P0 LDG.E.U8 R23, desc[UR4][R22.64] ;  /* 0x0000000416178981 */ /* 0x000ee8000c1e1100 */
[----:B------:R-:W3:Y:S01]  /*0870*/  @!P0 LDG.E.U8 R24, desc[UR4][R24.64] ;  /* 0x0000000418188981 */ /* 0x000ee2000c1e1100 */
[----:B------:R-:W-:Y:S01]  /*0880*/  ISETP.GE.AND P1, PT, R12, R3, PT ;  /* 0x000000030c00720c */ /* 0x000fe20003f26270 */
[----:B--2---:R-:W-:Y:S01]  /*0890*/  @!P0 IMAD.MOV.U32 R9, RZ, RZ, 0x2 ;  /* 0x00000002ff098424 */ /* 0x004fe200078e00ff */
[----:B------:R-:W1:Y:S01]  /*08a0*/  LDC.64 R12, c[0x0][0x398] ;  /* 0x0000e600ff0c7b82 */ /* 0x000e620000000a00 */
[----:B---3--:R-:W-:-:S04]  /*08b0*/  @!P0 ISETP.NE.AND P2, PT, R24, R23, PT ;  /* 0x000000171800820c */ /* 0x008fc80003f45270 */
        /* <DEDUP_REMOVED lines=23> */
[----:B------:R-:W-:-:S04]  /*0a30*/  @!P0 LEA.HI.X.SX32 R15, R26, R15, 0x1, P1 ;  /* 0x0000000f1a0f8211 */ /* 0x000fc800008f0eff */
[----:B------:R-:W3:Y:S04]  /*0a40*/  @!P0 LDG.E.U8 R23, desc[UR4][R22.64] ;  /* 0x0000000416178981 */ /* 0x000ee8000c1e1100 */
[----:B------:R-:W3:Y:S01]  /*0a50*/  @!P0 LDG.E.U8 R14, desc[UR4][R14.64] ;  /* 0x000000040e0e8981 */ /* 0x000ee2000c1e1100 */
[----:B------:R-:W-:Y:S02]  /*0a60*/  VIADD R12, R0, 0x300 ;  /* 0x00000300000c7836 */ /* 0x000fe40000000000 */
[----:B--2---:R-:W-:-:S03]  /*0a70*/  @!P0 IMAD.MOV.U32 R9, RZ, RZ, 0x2 ;  /* 0x00000002ff098424 */ /* 0x004fc600078e00ff */
[----:B------:R-:W-:Y:S02]  /*0a80*/  ISETP.GE.AND P1, PT, R12, R3, PT ;  /* 0x000000030c00720c */ /* 0x000fe40003f26270 */
[----:B------:R-:W0:Y:S01]  /*0a90*/  LDC.64 R12, c[0x0][0x390] ;  /* 0x0000e400ff0c7b82 */ /* 0x000e220000000a00 */
[----:B---3--:R-:W-:-:S07]  /*0aa0*/  @!P0 ISETP.NE.AND P2, PT, R14, R23, PT ;  /* 0x000000170e00820c */ /* 0x008fce0003f45270 */
[----:B------:R-:W1:Y:S01]  /*0ab0*/  LDC.64 R14, c[0x0][0x398] ;  /* 0x0000e600ff0e7b82 */ /* 0x000e620000000a00 */
        /* <DEDUP_REMOVED lines=26> */
[----:B------:R-:W-:Y:S01]  /*0c60*/  @!P0 IMAD.MOV.U32 R15, RZ, RZ, 0x2 ;  /* 0x00000002ff0f8424 */ /* 0x000fe200078e00ff */
[----:B--2---:R-:W-:Y:S02]  /*0c70*/  LOP3.LUT R9, R8, 0x7ffffff8, RZ, 0xc0, !PT ;  /* 0x7ffffff808097812 */ /* 0x004fe400078ec0ff */
[----:B---3--:R-:W-:-:S04]  /*0c80*/  @!P0 ISETP.NE.AND P1, PT, R22, R13, PT ;  /* 0x0000000d1600820c */ /* 0x008fc80003f25270 */
[----:B------:R-:W-:-:S05]  /*0c90*/  @!P0 SEL R15, R15, 0xffffffff, !P1 ;  /* 0xffffffff0f0f8807 */ /* 0x000fca0004800000 */
[----:B------:R0:W-:Y:S01]  /*0ca0*/  @!P0 STG.E desc[UR4][R10.64+0xc00], R15 ;  /* 0x000c000f0a008986 */ /* 0x0001e2000c101904 */
[----:B------:R-:W-:-:S13]  /*0cb0*/  ISETP.NE.AND P0, PT, R9, 0x8, PT ;  /* 0x000000080900780c */ /* 0x000fda0003f05270 */
[----:B0-----:R-:W-:Y:S05]  /*0cc0*/  @!P0 BRA `(.L_x_6) ;  /* 0x0000000800448947 */ /* 0x001fea0003800000 */
[----:B------:R-:W-:Y:S01]  /*0cd0*/  IMAD.MOV.U32 R8, RZ, RZ, 0x8 ;  /* 0x00000008ff087424 */ /* 0x000fe200078e00ff */
[----:B------:R-:W0:Y:S06]  /*0ce0*/  LDCU.128 UR8, c[0x0][0x390] ;  /* 0x00007200ff0877ac */ /* 0x000e2c0008000c00 */
.L_x_11:
[----:B------:R-:W-:Y:S01]  /*0cf0*/  IMAD R10, R8, 0x80, R0 ;  /* 0x00000080080a7824 */ /* 0x000fe200078e0200 */
[----:B------:R-:W-:Y:S03]  /*0d00*/  BSSY.RECONVERGENT B0, `(.L_x_9) ;  /* 0x0000018000007945 */ /* 0x000fe60003800200 */
[C---:B------:R-:W-:Y:S01]  /*0d10*/  VIADD R22, R10.reuse, 0x80 ;  /* 0x000000800a167836 */ /* 0x040fe20000000000 */
[----:B------:R-:W-:-:S04]  /*0d20*/  ISETP.GE.AND P2, PT, R10, R3, PT ;  /* 0x000000030a00720c */ /* 0x000fc80003f46270 */
[C---:B------:R-:W-:Y:S02]  /*0d30*/  ISETP.GE.AND P0, PT, R22.reuse, R3, PT ;  /* 0x000000031600720c */ /* 0x040fe40003f06270 */
[----:B------:R-:W-:Y:S02]  /*0d40*/  IADD3 R14, P1, PT, R22, R7, RZ ;  /* 0x00000007160e7210 */ /* 0x000fe40007f3e0ff */
[----:B------:R-:W-:-:S05]  /*0d50*/  SHF.R.S32.HI R11, RZ, 0x1f, R22 ;  /* 0x0000001fff0b7819 */ /* 0x000fca0000011416 */
[----:B------:R-:W-:Y:S06]  /*0d60*/  @P2 BRA `(.L_x_10) ;  /* 0x0000000000442947 */ /* 0x000fec0003800000 */
[C---:B------:R-:W-:Y:S02]  /*0d70*/  IADD3 R18, P3, PT, R10.reuse, R5, RZ ;  /* 0x000000050a127210 */ /* 0x040fe40007f7e0ff */
        /* <DEDUP_REMOVED lines=16> */
.L_x_10:
[----:B0-----:R-:W-:Y:S05]  /*0e80*/  BSYNC.RECONVERGENT B0 ;  /* 0x0000000000007941 */ /* 0x001fea0003800200 */
.L_x_9:
[----:B------:R-:W-:Y:S01]  /*0e90*/  IADD3 R12, P2, PT, R22, R5, RZ ;  /* 0x00000005160c7210 */ /* 0x000fe20007f5e0ff */
[C---:B------:R-:W-:Y:S01]  /*0ea0*/  IMAD.X R15, R11.reuse, 0x1, R2, P1 ;  /* 0x000000010b0f7824 */ /* 0x040fe200008e0602 */
[----:B------:R-:W0:Y:S03]  /*0eb0*/  LDC.64 R18, c[0x0][0x398] ;  /* 0x0000e600ff127b82 */ /* 0x000e260000000a00 */
[----:B------:R-:W-:Y:S02]  /*0ec0*/  IMAD.X R13, R11, 0x1, R4, P2 ;  /* 0x000000010b0d7824 */ /* 0x000fe400010e0604 */
[----:B------:R-:W2:Y:S03]  /*0ed0*/  @!P0 LDG.E.S8 R11, desc[UR4][R14.64] ;  /* 0x000000040e0b8981 */ /* 0x000ea6000c1e1300 */
[----:B------:R-:W2:Y:S01]  /*0ee0*/  LDC.64 R16, c[0x0][0x390] ;  /* 0x0000e400ff107b82 */ /* 0x000ea20000000a00 */
[----:B-1----:R-:W0:Y:S01]  /*0ef0*/  @!P0 LDG.E.S8 R23, desc[UR4][R12.64] ;  /* 0x000000040c178981 */ /* 0x002e22000c1e1300 */
[----:B--2---:R-:W-:-:S02]  /*0f00*/  @!P0 IADD3 R16, P1, PT, R11, R16, RZ ;  /* 0x000000100b108210 */ /* 0x004fc40007f3e0ff */
[----:B0-----:R-:W-:Y:S02]  /*0f10*/  @!P0 IADD3 R18, P2, PT, R23, R18, RZ ;  /* 0x0000001217128210 */ /* 0x001fe40007f5e0ff */
[----:B------:R-:W-:Y:S02]  /*0f20*/  @!P0 LEA.HI.X.SX32 R17, R11, R17, 0x1, P1 ;  /* 0x000000110b118211 */ /* 0x000fe400008f0eff */
[----:B------:R-:W-:-:S03]  /*0f30*/  @!P0 LEA.HI.X.SX32 R19, R23, R19, 0x1, P2 ;  /* 0x0000001317138211 */ /* 0x000fc600010f0eff */
[----:B------:R-:W2:Y:S04]  /*0f40*/  @!P0 LDG.E.U8 R16, desc[UR4][R16.64] ;  /* 0x0000000410108981 */ /* 0x000ea8000c1e1100 */
[----:B------:R-:W2:Y:S01]  /*0f50*/  @!P0 LDG.E.U8 R19, desc[UR4][R18.64] ;  /* 0x0000000412138981 */ /* 0x000ea2000c1e1100 */
[----:B------:R-:W-:Y:S02]  /*0f60*/  VIADD R24, R10, 0x100 ;  /* 0x000001000a187836 */ /* 0x000fe40000000000 */
[----:B------:R-:W-:Y:S02]  /*0f70*/  @!P0 IMAD.MOV.U32 R29, RZ, RZ, 0x2 ;  /* 0x00000002ff1d8424 */ /* 0x000fe400078e00ff */
[----:B------:R-:W-:Y:S01]  /*0f80*/  IMAD.WIDE R22, R22, 0x4, R20 ;  /* 0x0000000416167825 */ /* 0x000fe200078e0214 */
[----:B------:R-:W-:-:S02]  /*0f90*/  ISETP.GE.AND P1, PT, R24, R3, PT ;  /* 0x000000031800720c */ /* 0x000fc40003f26270 */
        /* <DEDUP_REMOVED lines=12> */
[----:B------:R-:W0:Y:S02]  /*1060*/  LDC.64 R18, c[0x0][0x398] ;  /* 0x0000e600ff127b82 */ /* 0x000e240000000a00 */
        /* <DEDUP_REMOVED lines=8> */
[----:B------:R-:W0:Y:S04]  /*10f0*/  @!P0 LDG.E.S8 R28, desc[UR4][R12.64+0x100] ;  /* 0x000100040c1c8981 */ /* 0x000e28000c1e1300 */
[----:B------:R-:W1:Y:S01]  /*1100*/  @!P0 LDG.E.S8 R11, desc[UR4][R14.64+0x100] ;  /* 0x000100040e0b8981 */ /* 0x000e62000c1e1300 */
[----:B0-----:R-:W-:Y:S02]  /*1110*/  @!P0 IADD3 R24, P2, PT, R28, R18, RZ ;  /* 0x000000121c188210 */ /* 0x001fe40007f5e0ff */
[----:B-1----:R-:W-:-:S02]  /*1120*/  @!P0 IADD3 R26, P1, PT, R11, R16, RZ ;  /* 0x000000100b1a8210 */ /* 0x002fc40007f3e0ff */
        /* <DEDUP_REMOVED lines=49> */
[----:B------:R-:W-:-:S04]  /*1440*/  @!P1 LEA.HI.X.SX32 R17, R11, R17, 0x1, P0 ;  /* 0x000000110b119211 */ /* 0x000fc800000f0eff */
[----:B------:R-:W3:Y:S04]  /*1450*/  @!P1 LDG.E.U8 R19, desc[UR4][R18.64] ;  /* 0x0000000412139981 */ /* 0x000ee8000c1e1100 */
[----:B------:R-:W3:Y:S01]  /*1460*/  @!P1 LDG.E.U8 R16, desc[UR4][R16.64] ;  /* 0x0000000410109981 */ /* 0x000ee2000c1e1100 */
[----:B------:R-:W-:Y:S02]  /*1470*/  VIADD R10, R10, 0x380 ;  /* 0x000003800a0a7836 */ /* 0x000fe40000000000 */
[----:B------:R-:W-:-:S03]  /*1480*/  @!P1 IMAD.MOV.U32 R25, RZ, RZ, 0x2 ;  /* 0x00000002ff199424 */ /* 0x000fc600078e00ff */
        /* <DEDUP_REMOVED lines=14> */
[----:B------:R-:W-:Y:S02]  /*1570*/  @!P0 IMAD.MOV.U32 R18, RZ, RZ, 0x2 ;  /* 0x00000002ff128424 */ /* 0x000fe400078e00ff */
[----:B------:R-:W-:Y:S01]  /*1580*/  VIADD R8, R8, 0x8 ;  /* 0x0000000808087836 */ /* 0x000fe20000000000 */
[----:B---3--:R-:W-:-:S04]  /*1590*/  @!P0 ISETP.NE.AND P1, PT, R10, R17, PT ;  /* 0x000000110a00820c */ /* 0x008fc80003f25270 */
[----:B------:R-:W-:-:S05]  /*15a0*/  @!P0 SEL R13, R18, 0xffffffff, !P1 ;  /* 0xffffffff120d8807 */ /* 0x000fca0004800000 */
[----:B------:R2:W-:Y:S01]  /*15b0*/  @!P0 STG.E desc[UR4][R22.64+0xc00], R13 ;  /* 0x000c000d16008986 */ /* 0x0005e2000c101904 */
[----:B------:R-:W-:-:S13]  /*15c0*/  ISETP.NE.AND P0, PT, R8, R9, PT ;  /* 0x000000090800720c */ /* 0x000fda0003f05270 */
[----:B--2---:R-:W-:Y:S05]  /*15d0*/  @P0 BRA `(.L_x_11) ;  /* 0xfffffff400c40947 */ /* 0x004fea000383ffff */
.L_x_6:
[----:B------:R-:W-:-:S13]  /*15e0*/  ISETP.NE.AND P0, PT, R6, RZ, PT ;  /* 0x000000ff0600720c */ /* 0x000fda0003f05270 */
[----:B------:R-:W-:Y:S05]  /*15f0*/  @!P0 EXIT ;  /* 0x000000000000894d */ /* 0x000fea0003800000 */
[----:B------:R-:W0:Y:S01]  /*1600*/  LDC R8, c[0x0][0x388] ;  /* 0x0000e200ff087b82 */ /* 0x000e220000000800 */
[----:B------:R-:W-:Y:S02]  /*1610*/  ISETP.GE.U32.AND P0, PT, R6, 0x4, PT ;  /* 0x000000040600780c */ /* 0x000fe40003f06070 */
[----:B0-----:R-:W-:-:S11]  /*1620*/  LOP3.LUT R6, R8, 0x3, RZ, 0xc0, !PT ;  /* 0x0000000308067812 */ /* 0x001fd600078ec0ff */
[----:B------:R-:W-:Y:S05]  /*1630*/  @!P0 BRA `(.L_x_12) ;  /* 0x0000000400848947 */ /* 0x000fea0003800000 */
[----:B------:R-:W-:Y:S01]  /*1640*/  IMAD R26, R9, 0x80, R0 ;  /* 0x00000080091a7824 */ /* 0x000fe200078e0200 */
[----:B------:R-:W-:Y:S03]  /*1650*/  BSSY.RECONVERGENT B0, `(.L_x_13) ;  /* 0x000001c000007945 */ /* 0x000fe60003800200 */
[C---:B------:R-:W-:Y:S01]  /*1660*/  VIADD R10, R26.reuse, 0x80 ;  /* 0x000000801a0a7836 */ /* 0x040fe20000000000 */
[CC--:B------:R-:W-:Y:S01]  /*1670*/  ISETP.GE.AND P3, PT, R26.reuse, R3.reuse, PT ;  /* 0x000000031a00720c */ /* 0x0c0fe20003f66270 */
[C---:B------:R-:W-:Y:S02]  /*1680*/  VIADD R12, R26.reuse, 0x100 ;  /* 0x000001001a0c7836 */ /* 0x040fe40000000000 */
[----:B------:R-:W-:Y:S01]  /*1690*/  VIADD R24, R26, 0x180 ;  /* 0x000001801a187836 */ /* 0x000fe20000000000 */
[-C--:B------:R-:W-:Y:S02]  /*16a0*/  ISETP.GE.AND P2, PT, R10, R3.reuse, PT ;  /* 0x000000030a00720c */ /* 0x080fe40003f46270 */
[----:B------:R-:W-:-:S02]  /*16b0*/  ISETP.GE.AND P0, PT, R12, R3, PT ;  /* 0x000000030c00720c */ /* 0x000fc40003f06270 */
[----:B------:R-:W-:-:S05]  /*16c0*/  ISETP.GE.AND P1, PT, R24, R3, PT ;  /* 0x000000031800720c */ /* 0x000fca0003f26270 */
[----:B------:R-:W-:Y:S08]  /*16d0*/  @P3 BRA `(.L_x_14) ;  /* 0x00000000004c3947 */ /* 0x000ff00003800000 */
[----:B------:R-:W-:Y:S01]  /*16e0*/  SHF.R.S32.HI R11, RZ, 0x1f, R26 ;  /* 0x0000001fff0b7819 */ /* 0x000fe2000001141a */
[----:B------:R-:W0:Y:S01]  /*16f0*/  LDCU.128 UR8, c[0x0][0x390] ;  /* 0x00007200ff0877ac */ /* 0x000e220008000c00 */
[C---:B------:R-:W-:Y:S02]  /*1700*/  IADD3 R18, P4, PT, R26.reuse, R5, RZ ;  /* 0x000000051a127210 */ /* 0x040fe40007f9e0ff */
[----:B------:R-:W-:-:S03]  /*1710*/  IADD3 R22, P3, PT, R26, R7, RZ ;  /* 0x000000071a167210 */ /* 0x000fc60007f7e0ff */
[C---:B------:R-:W-:Y:S02]  /*1720*/  IMAD.X R19, R11.reuse, 0x1, R4, P4 ;  /* 0x000000010b137824 */ /* 0x040fe400020e0604 */
[----:B------:R-:W-:-:S03]  /*1730*/  IMAD.X R23, R11, 0x1, R2, P3 ;  /* 0x000000010b177824 */ /* 0x000fc600018e0602 */
        /* <DEDUP_REMOVED lines=9> */
[----:B------:R-:W-:Y:S01]  /*17d0*/  IMAD.WIDE R22, R26, 0x4, R20 ;  /* 0x000000041a167825 */ /* 0x000fe200078e0214 */
[----:B--2---:R-:W-:-:S04]  /*17e0*/  ISETP.NE.AND P3, PT, R14, R17, PT ;  /* 0x000000110e00720c */ /* 0x004fc80003f65270 */
[----:B------:R-:W-:-:S05]  /*17f0*/  SEL R11, R11, 0xffffffff, !P3 ;  /* 0xffffffff0b0b7807 */ /* 0x000fca0005800000 */
[----:B------:R0:W-:Y:S04]  /*1800*/  STG.E desc[UR4][R22.64], R11 ;  /* 0x0000000b16007986 */ /* 0x0001e8000c101904 */
.L_x_14:
[----:B------:R-:W-:Y:S05]  /*1810*/  BSYNC.RECONVERGENT B0 ;  /* 0x0000000000007941 */ /* 0x000fea0003800200 */
.L_x_13:
[----:B------:R-:W-:Y:S04]  /*1820*/  BSSY.RECONVERGENT B0, `(.L_x_15) ;  /* 0x0000015000007945 */ /* 0x000fe80003800200 */
[----:B------:R-:W-:Y:S05]  /*1830*/  @P2 BRA `(.L_x_16) ;  /* 0x00000000004c2947 */ /* 0x000fea0003800000 */
[----:B0-----:R-:W-:Y:S01]  /*1840*/  SHF.R.S32.HI R11, RZ, 0x1f, R10 ;  /* 0x0000001fff0b7819 */ /* 0x001fe2000001140a */
        /* <DEDUP_REMOVED lines=18> */
.L_x_16:
[----:B------:R-:W-:Y:S05]  /*1970*/  BSYNC.RECONVERGENT B0 ;  /* 0x0000000000007941 */ /* 0x000fea0003800200 */
.L_x_15:
[----:B------:R-:W-:Y:S04]  /*1980*/  BSSY.RECONVERGENT B0, `(.L_x_17) ;  /* 0x0000015000007945 */ /* 0x000fe80003800200 */
[----:B------:R-:W-:Y:S05]  /*1990*/  @P0 BRA `(.L_x_18) ;  /* 0x00000000004c0947 */ /* 0x000fea0003800000 */
[----:B01----:R-:W-:Y:S01]  /*19a0*/  SHF.R.S32.HI R11, RZ, 0x1f, R12 ;  /* 0x0000001fff0b7819 */ /* 0x003fe2000001140c */
        /* <DEDUP_REMOVED lines=10> */
[----:B------:R-:W-:-:S03]  /*1a50*/  LEA.HI.X.SX32 R17, R10, UR11, 0x1, P2 ;  /* 0x0000000b0a117c11 */ /* 0x000fc600090f0eff */
[----:B------:R-:W2:Y:S04]  /*1a60*/  LDG.E.U8 R14, desc[UR4][R14.64] ;  /* 0x000000040e0e7981 */ /* 0x000ea8000c1e1100 */
[----:B------:R-:W2:Y:S01]  /*1a70*/  LDG.E.U8 R17, desc[UR4][R16.64] ;  /* 0x0000000410117981 */ /* 0x000ea2000c1e1100 */
[----:B------:R-:W-:Y:S02]  /*1a80*/  IMAD.MOV.U32 R22, RZ, RZ, 0x2 ;  /* 0x00000002ff167424 */ /* 0x000fe400078e00ff */
[----:B------:R-:W-:Y:S01]  /*1a90*/  IMAD.WIDE R12, R12, 0x4, R20 ;  /* 0x000000040c0c7825 */ /* 0x000fe200078e0214 */
[----:B--2---:R-:W-:-:S04]  /*1aa0*/  ISETP.NE.AND P0, PT, R14, R17, PT ;  /* 0x000000110e00720c */ /* 0x004fc80003f05270 */
[----:B------:R-:W-:-:S05]  /*1ab0*/  SEL R11, R22, 0xffffffff, !P0 ;  /* 0xffffffff160b7807 */ /* 0x000fca0004000000 */
[----:B------:R2:W-:Y:S04]  /*1ac0*/  STG.E desc[UR4][R12.64], R11 ;  /* 0x0000000b0c007986 */ /* 0x0005e8000c101904 */
.L_x_18:
[----:B------:R-:W-:Y:S05]  /*1ad0*/  BSYNC.RECONVERGENT B0 ;  /* 0x0000000000007941 */ /* 0x000fea0003800200 */
.L_x_17:
[----:B------:R-:W-:Y:S04]  /*1ae0*/  BSSY.RECONVERGENT B0, `(.L_x_19) ;  /* 0x0000015000007945 */ /* 0x000fe80003800200 */
[----:B------:R-:W-:Y:S05]  /*1af0*/  @P1 BRA `(.L_x_20) ;  /* 0x00000000004c1947 */ /* 0x000fea0003800000 */
[----:B012---:R-:W-:Y:S01]  /*1b00*/  SHF.R.S32.HI R11, RZ, 0x1f, R24 ;  /* 0x0000001fff0b7819 */ /* 0x007fe20000011418 */
        /* <DEDUP_REMOVED lines=18> */
.L_x_20:
[----:B------:R-:W-:Y:S05]  /*1c30*/  BSYNC.RECONVERGENT B0 ;  /* 0x0000000000007941 */ /* 0x000fea0003800200 */
.L_x_19:
[----:B------:R-:W-:-:S07]  /*1c40*/  VIADD R9, R9, 0x4 ;  /* 0x0000000409097836 */ /* 0x000fce0000000000 */
.L_x_12:
[----:B------:R-:W-:-:S13]  /*1c50*/  ISETP.NE.AND P0, PT, R6, RZ, PT ;  /* 0x000000ff0600720c */ /* 0x000fda0003f05270 */
[----:B------:R-:W-:Y:S05]  /*1c60*/  @!P0 EXIT ;  /* 0x000000000000894d */ /* 0x000fea0003800000 */
[----:B------:R-:W-:-:S13]  /*1c70*/  ISETP.NE.AND P0, PT, R6, 0x1, PT ;  /* 0x000000010600780c */ /* 0x000fda0003f05270 */
[----:B------:R-:W-:Y:S05]  /*1c80*/  @!P0 BRA `(.L_x_21) ;  /* 0x0000000000c48947 */ /* 0x000fea0003800000 */
[----:B------:R-:W-:Y:S01]  /*1c90*/  IMAD R18, R9, 0x80, R0 ;  /* 0x0000008009127824 */ /* 0x000fe200078e0200 */
[----:B------:R-:W-:Y:S03]  /*1ca0*/  BSSY.RECONVERGENT B0, `(.L_x_22) ;  /* 0x0000018000007945 */ /* 0x000fe60003800200 */
[C---:B------:R-:W-:Y:S01]  /*1cb0*/  VIADD R6, R18.reuse, 0x80 ;  /* 0x0000008012067836 */ /* 0x040fe20000000000 */
[----:B------:R-:W-:-:S04]  /*1cc0*/  ISETP.GE.AND P1, PT, R18, R3, PT ;  /* 0x000000031200720c */ /* 0x000fc80003f26270 */
[----:B------:R-:W-:-:S09]  /*1cd0*/  ISETP.GE.AND P0, PT, R6, R3, PT ;  /* 0x000000030600720c */ /* 0x000fd20003f06270 */
        /* <DEDUP_REMOVED lines=12> */
[----:B---3--:R-:W-:-:S04]  /*1da0*/  LEA.HI.X.SX32 R15, R16, UR9, 0x1, P1 ;  /* 0x00000009100f7c11 */ /* 0x008fc800088f0eff */
[----:B------:R-:W2:Y:S04]  /*1db0*/  LDG.E.U8 R11, desc[UR4][R10.64] ;  /* 0x000000040a0b7981 */ /* 0x000ea8000c1e1100 */
[----:B------:R-:W2:Y:S01]  /*1dc0*/  LDG.E.U8 R14, desc[UR4][R14.64] ;  /* 0x000000040e0e7981 */ /* 0x000ea2000c1e1100 */
[----:B------:R-:W-:Y:S02]  /*1dd0*/  IMAD.MOV.U32 R19, RZ, RZ, 0x2 ;  /* 0x00000002ff137424 */ /* 0x000fe400078e00ff */
[----:B------:R-:W-:Y:S01]  /*1de0*/  IMAD.WIDE R16, R18, 0x4, R20 ;  /* 0x0000000412107825 */ /* 0x000fe200078e0214 */
[----:B--2---:R-:W-:-:S04]  /*1df0*/  ISETP.NE.AND P1, PT, R14, R11, PT ;  /* 0x0000000b0e00720c */ /* 0x004fc80003f25270 */
[----:B------:R-:W-:-:S05]  /*1e00*/  SEL R13, R19, 0xffffffff, !P1 ;  /* 0xffffffff130d7807 */ /* 0x000fca0004800000 */
[----:B------:R4:W-:Y:S04]  /*1e10*/  STG.E desc[UR4][R16.64], R13 ;  /* 0x0000000d10007986 */ /* 0x0009e8000c101904 */
.L_x_23:
[----:B------:R-:W-:Y:S05]  /*1e20*/  BSYNC.RECONVERGENT B0 ;  /* 0x0000000000007941 */ /* 0x000fea0003800200 */
.L_x_22:
[----:B------:R-:W-:Y:S04]  /*1e30*/  BSSY.RECONVERGENT B0, `(.L_x_24) ;  /* 0x0000015000007945 */ /* 0x000fe80003800200 */
[----:B------:R-:W-:Y:S05]  /*1e40*/  @P0 BRA `(.L_x_25) ;  /* 0x00000000004c0947 */ /* 0x000fea0003800000 */
[----:B012---:R-:W-:Y:S01]  /*1e50*/  SHF.R.S32.HI R11, RZ, 0x1f, R6 ;  /* 0x0000001fff0b7819 */ /* 0x007fe20000011406 */
[----:B------:R-:W0:Y:S01]  /*1e60*/  LDCU.128 UR8, c[0x0][0x390] ;  /* 0x00007200ff0877ac */ /* 0x000e220008000c00 */
[C---:B------:R-:W-:Y:S02]  /*1e70*/  IADD3 R14, P1, PT, R6.reuse, R5, RZ ;  /* 0x00000005060e7210 */ /* 0x040fe40007f3e0ff */
[----:B------:R-:W-:-:S03]  /*1e80*/  IADD3 R12, P0, PT, R6, R7, RZ ;  /* 0x00000007060c7210 */ /* 0x000fc60007f1e0ff */
[C---:B---3--:R-:W-:Y:S02]  /*1e90*/  IMAD.X R15, R11.reuse, 0x1, R4, P1 ;  /* 0x000000010b0f7824 */ /* 0x048fe400008e0604 */
[----:B----4-:R-:W-:-:S03]  /*1ea0*/  IMAD.X R13, R11, 0x1, R2, P0 ;  /* 0x000000010b0d7824 */ /* 0x010fc600000e0602 */
        /* <DEDUP_REMOVED lines=13> */
.L_x_25:
[----:B------:R-:W-:Y:S05]  /*1f80*/  BSYNC.RECONVERGENT B0 ;  /* 0x0000000000007941 */ /* 0x000fea0003800200 */
.L_x_24:
[----:B------:R-:W-:-:S07]  /*1f90*/  VIADD R9, R9, 0x2 ;  /* 0x0000000209097836 */ /* 0x000fce0000000000 */
.L_x_21:
[----:B------:R-:W-:-:S04]  /*1fa0*/  LOP3.LUT R8, R8, 0x1, RZ, 0xc0, !PT ;  /* 0x0000000108087812 */ /* 0x000fc800078ec0ff */
[----:B------:R-:W-:-:S13]  /*1fb0*/  ISETP.NE.U32.AND P0, PT, R8, 0x1, PT ;  /* 0x000000010800780c */ /* 0x000fda0003f05070 */
[----:B------:R-:W-:Y:S05]  /*1fc0*/  @P0 EXIT ;  /* 0x000000000000094d */ /* 0x000fea0003800000 */
[----:B------:R-:W-:-:S05]  /*1fd0*/  IMAD R0, R9, 0x80, R0 ;  /* 0x0000008009007824 */ /* 0x000fca00078e0200 */
[----:B------:R-:W-:-:S13]  /*1fe0*/  ISETP.GE.AND P0, PT, R0, R3, PT ;  /* 0x000000030000720c */ /* 0x000fda0003f06270 */
[----:B------:R-:W-:Y:S05]  /*1ff0*/  @P0 EXIT ;  /* 0x000000000000094d */ /* 0x000fea0003800000 */
[----:B------:R-:W-:Y:S01]  /*2000*/  SHF.R.S32.HI R3, RZ, 0x1f, R0 ;  /* 0x0000001fff037819 */ /* 0x000fe20000011400 */
[----:B------:R-:W5:Y:S01]  /*2010*/  LDCU.128 UR8, c[0x0][0x390] ;  /* 0x00007200ff0877ac */ /* 0x000f620008000c00 */
[C---:B------:R-:W-:Y:S02]  /*2020*/  IADD3 R8, P1, PT, R0.reuse, R5, RZ ;  /* 0x0000000500087210 */ /* 0x040fe40007f3e0ff */
[----:B------:R-:W-:-:S03]  /*2030*/  IADD3 R6, P0, PT, R0, R7, RZ ;  /* 0x0000000700067210 */ /* 0x000fc60007f1e0ff */
[C---:B------:R-:W-:Y:S02]  /*2040*/  IMAD.X R9, R3.reuse, 0x1, R4, P1 ;  /* 0x0000000103097824 */ /* 0x040fe400008e0604 */
[----:B------:R-:W-:-:S03]  /*2050*/  IMAD.X R7, R3, 0x1, R2, P0 ;  /* 0x0000000103077824 */ /* 0x000fc600000e0602 */
[----:B------:R-:W5:Y:S04]  /*2060*/  LDG.E.S8 R8, desc[UR4][R8.64] ;  /* 0x0000000408087981 */ /* 0x000f68000c1e1300 */
[----:B------:R-:W2:Y:S01]  /*2070*/  LDG.E.S8 R6, desc[UR4][R6.64] ;  /* 0x0000000406067981 */ /* 0x000ea2000c1e1300 */
[----:B-----5:R-:W-:Y:S02]  /*2080*/  IADD3 R4, P1, PT, R8, UR10, RZ ;  /* 0x0000000a08047c10 */ /* 0x020fe4000ff3e0ff */
[----:B--2---:R-:W-:Y:S02]  /*2090*/  IADD3 R2, P0, PT, R6, UR8, RZ ;  /* 0x0000000806027c10 */ /* 0x004fe4000ff1e0ff */
[----:B------:R-:W-:Y:S02]  /*20a0*/  LEA.HI.X.SX32 R5, R8, UR11, 0x1, P1 ;  /* 0x0000000b08057c11 */ /* 0x000fe400088f0eff */
[----:B------:R-:W-:-:S04]  /*20b0*/  LEA.HI.X.SX32 R3, R6, UR9, 0x1, P0 ;  /* 0x0000000906037c11 */ /* 0x000fc800080f0eff */
[----:B------:R-:W2:Y:S04]  /*20c0*/  LDG.E.U8 R5, desc[UR4][R4.64] ;  /* 0x0000000404057981 */ /* 0x000ea8000c1e1100 */
[----:B------:R-:W2:Y:S01]  /*20d0*/  LDG.E.U8 R2, desc[UR4][R2.64] ;  /* 0x0000000402027981 */ /* 0x000ea2000c1e1100 */
[----:B-1----:R-:W-:Y:S02]  /*20e0*/  IMAD.MOV.U32 R10, RZ, RZ, 0x2 ;  /* 0x00000002ff0a7424 */ /* 0x002fe400078e00ff */
[----:B------:R-:W-:Y:S01]  /*20f0*/  IMAD.WIDE R20, R0, 0x4, R20 ;  /* 0x0000000400147825 */ /* 0x000fe200078e0214 */
[----:B--2---:R-:W-:-:S04]  /*2100*/  ISETP.NE.AND P0, PT, R2, R5, PT ;  /* 0x000000050200720c */ /* 0x004fc80003f05270 */
[----:B------:R-:W-:-:S05]  /*2110*/  SEL R7, R10, 0xffffffff, !P0 ;  /* 0xffffffff0a077807 */ /* 0x000fca0004000000 */
[----:B------:R-:W-:Y:S01]  /*2120*/  STG.E desc[UR4][R20.64], R7 ;  /* 0x0000000714007986 */ /* 0x000fe2000c101904 */
[----:B------:R-:W-:Y:S05]  /*2130*/  EXIT ;  /* 0x000000000000794d */ /* 0x000fea0003800000 */
.L_x_5:
[----:B------:R-:W-:-:S13]  /*2140*/  ISETP.GE.AND P0, PT, R8, 0x1, PT ;  /* 0x000000010800780c */ /* 0x000fda0003f06270 */
[----:B------:R-:W-:Y:S05]  /*2150*/  @!P0 EXIT ;  /* 0x000000000000894d */ /* 0x000fea0003800000 */
[----:B------:R-:W-:Y:S01]  /*2160*/  ISETP.GE.U32.AND P0, PT, R8, 0x8, PT ;  /* 0x000000080800780c */ /* 0x000fe20003f06070 */
[----:B------:R-:W-:-:S12]  /*2170*/  IMAD.MOV.U32 R3, RZ, RZ, RZ ;  /* 0x000000ffff037224 */ /* 0x000fd800078e00ff */
[----:B------:R-:W-:Y:S05]  /*2180*/  @!P0 BRA `(.L_x_26) ;  /* 0x0000000400e08947 */ /* 0x000fea0003800000 */
[----:B------:R-:W-:Y:S01]  /*2190*/  IMAD.WIDE.U32 R24, R0, 0x4, R20 ;  /* 0x0000000400187825 */ /* 0x000fe200078e0014 */
[----:B------:R-:W-:Y:S01]  /*21a0*/  IADD3 R10, P0, PT, R20, 0x600, RZ ;  /* 0x00000600140a7810 */ /* 0x000fe20007f1e0ff */
[----:B------:R-:W0:Y:S02]  /*21b0*/  LDCU.128 UR8, c[0x0][0x390] ;  /* 0x00007200ff0877ac */ /* 0x000e240008000c00 */
[----:B------:R-:W-:Y:S01]  /*21c0*/  IMAD.MOV.U32 R3, RZ, RZ, R25 ;  /* 0x000000ffff037224 */ /* 0x000fe200078e0019 */
[----:B------:R-:W-:Y:S01]  /*21d0*/  LOP3.LUT R25, R8, 0x7ffffff8, RZ, 0xc0, !PT ;  /* 0x7ffffff808197812 */ /* 0x000fe200078ec0ff */
[----:B------:R-:W-:Y:S02]  /*21e0*/  VIADD R6, R0, 0x80 ;  /* 0x0000008000067836 */ /* 0x000fe40000000000 */
[----:B------:R-:W-:Y:S02]  /*21f0*/  IMAD.MOV.U32 R9, RZ, RZ, RZ ;  /* 0x000000ffff097224 */ /* 0x000fe400078e00ff */
[----:B------:R-:W-:-:S02]  /*2200*/  IMAD.X R11, RZ, RZ, R21, P0 ;  /* 0x000000ffff0b7224 */ /* 0x000fc400000e0615 */
[----:B------:R-:W-:-:S07]  /*2210*/  IMAD.MOV R25, RZ, RZ, -R25 ;  /* 0x000000ffff197224 */ /* 0x000fce00078e0a19 */
.L_x_27:
        /* <DEDUP_REMOVED lines=11> */
[----:B------:R0:W2:Y:S01]  /*22d0*/  LDG.E.U8 R18, desc[UR4][R18.64] ;  /* 0x0000000412127981 */ /* 0x0000a2000c1e1100 */
[----:B------:R-:W-:Y:S01]  /*22e0*/  IADD3 R26, P0, PT, R6, 0x180, RZ ;  /* 0x00000180061a7810 */ /* 0x000fe20007f1e0ff */
[----:B------:R-:W-:-:S03]  /*22f0*/  IMAD.MOV.U32 R28, RZ, RZ, 0x2 ;  /* 0x00000002ff1c7424 */ /* 0x000fc600078e00ff */
[----:B------:R-:W-:Y:S02]  /*2300*/  LEA.HI.X.SX32 R27, R6, RZ, 0x1, P0 ;  /* 0x000000ff061b7211 */ /* 0x000fe400000f0eff */
[C---:B------:R-:W-:Y:S02]  /*2310*/  IADD3 R14, P2, PT, R26.reuse, R5, RZ ;  /* 0x000000051a0e7210 */ /* 0x040fe40007f5e0ff */
[----:B------:R-:W-:Y:S01]  /*2320*/  IADD3 R12, P1, PT, R26, R7, RZ ;  /* 0x000000071a0c7210 */ /* 0x000fe20007f3e0ff */
[----:B0-----:R-:W-:Y:S02]  /*2330*/  IMAD.MOV.U32 R19, RZ, RZ, R3 ;  /* 0x000000ffff137224 */ /* 0x001fe400078e0003 */
[C---:B------:R-:W-:Y:S02]  /*2340*/  IMAD.X R15, R27.reuse, 0x1, R4, P2 ;  /* 0x000000011b0f7824 */ /* 0x040fe400010e0604 */
[----:B------:R-:W-:Y:S01]  /*2350*/  IMAD.X R13, R27, 0x1, R2, P1 ;  /* 0x000000011b0d7824 */ /* 0x000fe200008e0602 */
[----:B--2---:R-:W-:Y:S01]  /*2360*/  ISETP.NE.AND P0, PT, R18, R17, PT ;  /* 0x000000111200720c */ /* 0x004fe20003f05270 */
[----:B------:R-:W-:-:S03]  /*2370*/  IMAD.MOV.U32 R18, RZ, RZ, R24 ;  /* 0x000000ffff127224 */ /* 0x000fc600078e0018 */
[----:B------:R-:W-:-:S05]  /*2380*/  SEL R23, R28, 0xffffffff, !P0 ;  /* 0xffffffff1c177807 */ /* 0x000fca0004000000 */
[----:B------:R0:W-:Y:S04]  /*2390*/  STG.E desc[UR4][R18.64], R23 ;  /* 0x0000001712007986 */ /* 0x0001e8000c101904 */
[----:B------:R-:W2:Y:S04]  /*23a0*/  LDG.E.S8 R22, desc[UR4][R14.64+-0x180] ;  /* 0xfffe80040e167981 */ /* 0x000ea8000c1e1300 */
[----:B------:R-:W3:Y:S01]  /*23b0*/  LDG.E.S8 R17, desc[UR4][R12.64+-0x180] ;  /* 0xfffe80040c117981 */ /* 0x000ee2000c1e1300 */
[----:B--2---:R-:W-:Y:S02]  /*23c0*/  IADD3 R26, P1, PT, R22, UR10, RZ ;  /* 0x0000000a161a7c10 */ /* 0x004fe4000ff3e0ff */
[----:B---3--:R-:W-:-:S02]  /*23d0*/  IADD3 R16, P0, PT, R17, UR8, RZ ;  /* 0x0000000811107c10 */ /* 0x008fc4000ff1e0ff */
[----:B------:R-:W-:Y:S02]  /*23e0*/  LEA.HI.X.SX32 R27, R22, UR11, 0x1, P1 ;  /* 0x0000000b161b7c11 */ /* 0x000fe400088f0eff */
[----:B------:R-:W-:-:S04]  /*23f0*/  LEA.HI.X.SX32 R17, R17, UR9, 0x1, P0 ;  /* 0x0000000911117c11 */ /* 0x000fc800080f0eff */
[----:B------:R-:W2:Y:S04]  /*2400*/  LDG.E.U8 R27, desc[UR4][R26.64] ;  /* 0x000000041a1b7981 */ /* 0x000ea8000c1e1100 */
[----:B------:R-:W2:Y:S02]  /*2410*/  LDG.E.U8 R16, desc[UR4][R16.64] ;  /* 0x0000000410107981 */ /* 0x000ea4000c1e1100 */
[----:B--2---:R-:W-:Y:S01]  /*2420*/  ISETP.NE.AND P0, PT, R16, R27, PT ;  /* 0x0000001b1000720c */ /* 0x004fe20003f05270 */
[----:B------:R-:W-:-:S03]  /*2430*/  IMAD.WIDE R16, R6, 0x4, R10 ;  /* 0x0000000406107825 */ /* 0x000fc600078e020a */
[----:B------:R-:W-:-:S05]  /*2440*/  SEL R29, R28, 0xffffffff, !P0 ;  /* 0xffffffff1c1d7807 */ /* 0x000fca0004000000 */
[----:B------:R1:W-:Y:S04]  /*2450*/  STG.E desc[UR4][R16.64+-0x600], R29 ;  /* 0xfffa001d10007986 */ /* 0x0003e8000c101904 */
[----:B0-----:R-:W2:Y:S04]  /*2460*/  LDG.E.S8 R23, desc[UR4][R14.64+-0x100] ;  /* 0xffff00040e177981 */ /* 0x001ea8000c1e1300 */
[----:B------:R-:W3:Y:S01]  /*2470*/  LDG.E.S8 R19, desc[UR4][R12.64+-0x100] ;  /* 0xffff00040c137981 */ /* 0x000ee2000c1e1300 */
[----:B--2---:R-:W-:Y:S02]  /*2480*/  IADD3 R22, P1, PT, R23, UR10, RZ ;  /* 0x0000000a17167c10 */ /* 0x004fe4000ff3e0ff */
[----:B---3--:R-:W-:-:S02]  /*2490*/  IADD3 R18, P0, PT, R19, UR8, RZ ;  /* 0x0000000813127c10 */ /* 0x008fc4000ff1e0ff */
[----:B------:R-:W-:Y:S02]  /*24a0*/  LEA.HI.X.SX32 R23, R23, UR11, 0x1, P1 ;  /* 0x0000000b17177c11 */ /* 0x000fe400088f0eff */
[----:B------:R-:W-:-:S04]  /*24b0*/  LEA.HI.X.SX32 R19, R19, UR9, 0x1, P0 ;  /* 0x0000000913137c11 */ /* 0x000fc800080f0eff */
[----:B------:R-:W2:Y:S04]  /*24c0*/  LDG.E.U8 R23, desc[UR4][R22.64] ;  /* 0x0000000416177981 */ /* 0x000ea8000c1e1100 */
[----:B------:R-:W2:Y:S02]  /*24d0*/  LDG.E.U8 R18, desc[UR4][R18.64] ;  /* 0x0000000412127981 */ /* 0x000ea4000c1e1100 */
[----:B--2---:R-:W-:-:S04]  /*24e0*/  ISETP.NE.AND P0, PT, R18, R23, PT ;  /* 0x000000171200720c */ /* 0x004fc80003f05270 */
[----:B------:R-:W-:-:S05]  /*24f0*/  SEL R23, R28, 0xffffffff, !P0 ;  /* 0xffffffff1c177807 */ /* 0x000fca0004000000 */
[----:B------:R0:W-:Y:S04]  /*2500*/  STG.E desc[UR4][R16.64+-0x400], R23 ;  /* 0xfffc001710007986 */ /* 0x0001e8000c101904 */
[----:B------:R-:W2:Y:S04]  /*2510*/  LDG.E.S8 R27, desc[UR4][R12.64+-0x80] ;  /* 0xffff80040c1b7981 */ /* 0x000ea8000c1e1300 */
[----:B-1----:R-:W3:Y:S01]  /*2520*/  LDG.E.S8 R29, desc[UR4][R14.64+-0x80] ;  /* 0xffff80040e1d7981 */ /* 0x002ee2000c1e1300 */
[----:B--2---:R-:W-:Y:S02]  /*2530*/  IADD3 R18, P0, PT, R27, UR8, RZ ;  /* 0x000000081b127c10 */ /* 0x004fe4000ff1e0ff */
[----:B---3--:R-:W-:-:S02]  /*2540*/  IADD3 R26, P1, PT, R29, UR10, RZ ;  /* 0x0000000a1d1a7c10 */ /* 0x008fc4000ff3e0ff */
[----:B------:R-:W-:Y:S02]  /*2550*/  LEA.HI.X.SX32 R19, R27, UR9, 0x1, P0 ;  /* 0x000000091b137c11 */ /* 0x000fe400080f0eff */
[----:B------:R-:W-:-:S03]  /*2560*/  LEA.HI.X.SX32 R27, R29, UR11, 0x1, P1 ;  /* 0x0000000b1d1b7c11 */ /* 0x000fc600088f0eff */
[----:B------:R-:W2:Y:S04]  /*2570*/  LDG.E.U8 R18, desc[UR4][R18.64] ;  /* 0x0000000412127981 */ /* 0x000ea8000c1e1100 */
[----:B------:R-:W2:Y:S02]  /*2580*/  LDG.E.U8 R27, desc[UR4][R26.64] ;  /* 0x000000041a1b7981 */ /* 0x000ea4000c1e1100 */
[----:B--2---:R-:W-:-:S04]  /*2590*/  ISETP.NE.AND P0, PT, R18, R27, PT ;  /* 0x0000001b1200720c */ /* 0x004fc80003f05270 */
[----:B------:R-:W-:-:S05]  /*25a0*/  SEL R29, R28, 0xffffffff, !P0 ;  /* 0xffffffff1c1d7807 */ /* 0x000fca0004000000 */
[----:B------:R1:W-:Y:S04]  /*25b0*/  STG.E desc[UR4][R16.64+-0x200], R29 ;  /* 0xfffe001d10007986 */ /* 0x0003e8000c101904 */
[----:B0-----:R-:W2:Y:S04]  /*25c0*/  LDG.E.S8 R23, desc[UR4][R12.64] ;  /* 0x000000040c177981 */ /* 0x001ea8000c1e1300 */
[----:B------:R-:W3:Y:S01]  /*25d0*/  LDG.E.S8 R26, desc[UR4][R14.64] ;  /* 0x000000040e1a7981 */ /* 0x000ee2000c1e1300 */
        /* <DEDUP_REMOVED lines=38> */
[----:B------:R-:W2:Y:S01]  /*2840*/  LDG.E.U8 R18, desc[UR4][R12.64] ;  /* 0x000000040c127981 */ /* 0x000ea2000c1e1100 */
[----:B------:R-:W-:Y:S01]  /*2850*/  VIADD R25, R25, 0x8 ;  /* 0x0000000819197836 */ /* 0x000fe20000000000 */
[----:B------:R-:W-:Y:S02]  /*2860*/  IADD3 R24, P1, PT, R24, 0x1000, RZ ;  /* 0x0000100018187810 */ /* 0x000fe40007f3e0ff */
[----:B------:R-:W-:Y:S01]  /*2870*/  IADD3 R0, P2, PT, R0, 0x400, RZ ;  /* 0x0000040000007810 */ /* 0x000fe20007f5e0ff */
[----:B------:R-:W-:Y:S02]  /*2880*/  VIADD R6, R6, 0x400 ;  /* 0x0000040006067836 */ /* 0x000fe40000000000 */
[----:B------:R-:W-:-:S02]  /*2890*/  IMAD.X R3, RZ, RZ, R3, P1 ;  /* 0x000000ffff037224 */ /* 0x000fc400008e0603 */
[----:B------:R-:W-:Y:S01]  /*28a0*/  IMAD.X R9, RZ, RZ, R9, P2 ;  /* 0x000000ffff097224 */ /* 0x000fe200010e0609 */
[----:B--2---:R-:W-:-:S04]  /*28b0*/  ISETP.NE.AND P0, PT, R18, R27, PT ;  /* 0x0000001b1200720c */ /* 0x004fc80003f05270 */
[----:B------:R-:W-:-:S05]  /*28c0*/  SEL R23, R28, 0xffffffff, !P0 ;  /* 0xffffffff1c177807 */ /* 0x000fca0004000000 */
[----:B------:R1:W-:Y:S01]  /*28d0*/  STG.E desc[UR4][R16.64+0x600], R23 ;  /* 0x0006001710007986 */ /* 0x0003e2000c101904 */
[----:B------:R-:W-:-:S13]  /*28e0*/  ISETP.NE.AND P0, PT, R25, RZ, PT ;  /* 0x000000ff1900720c */ /* 0x000fda0003f05270 */
[----:B-1----:R-:W-:Y:S05]  /*28f0*/  @P0 BRA `(.L_x_27) ;  /* 0xfffffff800480947 */ /* 0x002fea000383ffff */
[----:B------:R-:W-:-:S07]  /*2900*/  LOP3.LUT R3, R8, 0x7ffffff8, RZ, 0xc0, !PT ;  /* 0x7ffffff808037812 */ /* 0x000fce00078ec0ff */
.L_x_26:
[----:B------:R-:W-:-:S04]  /*2910*/  LOP3.LUT R0, R8, 0x7, RZ, 0xc0, !PT ;  /* 0x0000000708007812 */ /* 0x000fc800078ec0ff */
[----:B------:R-:W-:-:S13]  /*2920*/  ISETP.NE.AND P0, PT, R0, RZ, PT ;  /* 0x000000ff0000720c */ /* 0x000fda0003f05270 */
[----:B------:R-:W-:Y:S05]  /*2930*/  @!P0 EXIT ;  /* 0x000000000000894d */ /* 0x000fea0003800000 */
[----:B------:R-:W-:Y:S02]  /*2940*/  ISETP.GE.U32.AND P1, PT, R0, 0x4, PT ;  /* 0x000000040000780c */ /* 0x000fe40003f26070 */
[----:B------:R-:W0:Y:S01]  /*2950*/  S2R R0, SR_TID.X ;  /* 0x0000000000007919 */ /* 0x000e220000002100 */
[----:B------:R-:W-:-:S04]  /*2960*/  LOP3.LUT R9, R8, 0x3, RZ, 0xc0, !PT ;  /* 0x0000000308097812 */ /* 0x000fc800078ec0ff */
[----:B------:R-:W-:-:S06]  /*2970*/  ISETP.NE.AND P0, PT, R9, RZ, PT ;  /* 0x000000ff0900720c */ /* 0x000fcc0003f05270 */
[----:B------:R-:W-:Y:S07]  /*2980*/  @!P1 BRA `(.L_x_28) ;  /* 0x0000000000d89947 */ /* 0x000fee0003800000 */
[----:B0-----:R-:W-:Y:S01]  /*2990*/  IMAD R14, R3, 0x80, R0 ;  /* 0x00000080030e7824 */ /* 0x001fe200078e0200 */
[----:B------:R-:W0:Y:S04]  /*29a0*/  LDCU.128 UR8, c[0x0][0x390] ;  /* 0x00007200ff0877ac */ /* 0x000e280008000c00 */
[----:B------:R-:W-:Y:S02]  /*29b0*/  SHF.R.S32.HI R13, RZ, 0x1f, R14 ;  /* 0x0000001fff0d7819 */ /* 0x000fe4000001140e */
[C---:B------:R-:W-:Y:S02]  /*29c0*/  IADD3 R10, P1, PT, R14.reuse, R7, RZ ;  /* 0x000000070e0a7210 */ /* 0x040fe40007f3e0ff */
[----:B------:R-:W-:-:S03]  /*29d0*/  IADD3 R12, P2, PT, R14, R5, RZ ;  /* 0x000000050e0c7210 */ /* 0x000fc60007f5e0ff */
[C---:B------:R-:W-:Y:S02]  /*29e0*/  IMAD.X R11, R13.reuse, 0x1, R2, P1 ;  /* 0x000000010d0b7824 */ /* 0x040fe400008e0602 */
[----:B------:R-:W-:-:S03]  /*29f0*/  IMAD.X R13, R13, 0x1, R4, P2 ;  /* 0x000000010d0d7824 */ /* 0x000fc600010e0604 */
[----:B------:R-:W0:Y:S04]  /*2a00*/  LDG.E.S8 R15, desc[UR4][R10.64] ;  /* 0x000000040a0f7981 */ /* 0x000e28000c1e1300 */
[----:B------:R-:W2:Y:S01]  /*2a10*/  LDG.E.S8 R6, desc[UR4][R12.64] ;  /* 0x000000040c067981 */ /* 0x000ea2000c1e1300 */
[C---:B0-----:R-:W-:Y:S02]  /*2a20*/  IADD3 R22, P1, PT, R15.reuse, UR8, RZ ;  /* 0x000000080f167c10 */ /* 0x041fe4000ff3e0ff */
[C---:B--2---:R-:W-:Y:S02]  /*2a30*/  IADD3 R24, P2, PT, R6.reuse, UR10, RZ ;  /* 0x0000000a06187c10 */ /* 0x044fe4000ff5e0ff */
        /* <DEDUP_REMOVED lines=29> */
[----:B0-----:R-:W-:-:S05]  /*2c10*/  SEL R27, R6, 0xffffffff, !P1 ;  /* 0xffffffff061b7807 */ /* 0x001fca0004800000 */
        /* <DEDUP_REMOVED lines=10> */
[----:B--2---:R-:W-:-:S04]  /*2cc0*/  ISETP.NE.AND P1, PT, R16, R19, PT ;  /* 0x000000131000720c */ /* 0x004fc80003f25270 */
[----:B------:R-:W-:-:S05]  /*2cd0*/  SEL R23, R6, 0xffffffff, !P1 ;  /* 0xffffffff06177807 */ /* 0x000fca0004800000 */
[----:B------:R1:W-:Y:S04]  /*2ce0*/  STG.E desc[UR4][R14.64+0x600], R23 ;  /* 0x000600170e007986 */ /* 0x0003e8000c101904 */
.L_x_28:
[----:B------:R-:W-:Y:S05]  /*2cf0*/  @!P0 EXIT ;  /* 0x000000000000894d */ /* 0x000fea0003800000 */
[----:B------:R-:W-:Y:S02]  /*2d00*/  ISETP.NE.AND P1, PT, R9, 0x1, PT ;  /* 0x000000010900780c */ /* 0x000fe40003f25270 */
[----:B------:R-:W-:-:S04]  /*2d10*/  LOP3.LUT R8, R8, 0x1, RZ, 0xc0, !PT ;  /* 0x0000000108087812 */ /* 0x000fc800078ec0ff */
[----:B------:R-:W-:-:S07]  /*2d20*/  ISETP.NE.U32.AND P0, PT, R8, 0x1, PT ;  /* 0x000000010800780c */ /* 0x000fce0003f05070 */
[----:B------:R-:W-:Y:S06]  /*2d30*/  @!P1 BRA `(.L_x_29) ;  /* 0x0000000000809947 */ /* 0x000fec0003800000 */
        /* <DEDUP_REMOVED lines=8> */
[----:B------:R-:W1:Y:S01]  /*2dc0*/  LDG.E.S8 R6, desc[UR4][R10.64] ;  /* 0x000000040a067981 */ /* 0x000e62000c1e1300 */
[C---:B0-----:R-:W-:Y:S02]  /*2dd0*/  IADD3 R16, P1, PT, R13.reuse, UR8, RZ ;  /* 0x000000080d107c10 */ /* 0x041fe4000ff3e0ff */
[C---:B-1----:R-:W-:Y:S02]  /*2de0*/  IADD3 R14, P2, PT, R6.reuse, UR10, RZ ;  /* 0x0000000a060e7c10 */ /* 0x042fe4000ff5e0ff */
        /* <DEDUP_REMOVED lines=9> */
[----:B------:R-:W3:Y:S04]  /*2e80*/  LDG.E.S8 R10, desc[UR4][R10.64+0x80] ;  /* 0x000080040a0a7981 */ /* 0x000ee8000c1e1300 */
[----:B------:R-:W4:Y:S01]  /*2e90*/  LDG.E.S8 R8, desc[UR4][R8.64+0x80] ;  /* 0x0000800408087981 */ /* 0x000f22000c1e1300 */
[----:B---3--:R-:W-:Y:S02]  /*2ea0*/  IADD3 R22, P2, PT, R10, UR10, RZ ;  /* 0x0000000a0a167c10 */ /* 0x008fe4000ff5e0ff */
[----:B----4-:R-:W-:-:S02]  /*2eb0*/  IADD3 R18, P1, PT, R8, UR8, RZ ;  /* 0x0000000808127c10 */ /* 0x010fc4000ff3e0ff */
[----:B------:R-:W-:Y:S02]  /*2ec0*/  LEA.HI.X.SX32 R23, R10, UR11, 0x1, P2 ;  /* 0x0000000b0a177c11 */ /* 0x000fe400090f0eff */
[----:B------:R-:W-:-:S04]  /*2ed0*/  LEA.HI.X.SX32 R19, R8, UR9, 0x1, P1 ;  /* 0x0000000908137c11 */ /* 0x000fc800088f0eff */
[----:B------:R-:W3:Y:S04]  /*2ee0*/  LDG.E.U8 R23, desc[UR4][R22.64] ;  /* 0x0000000416177981 */ /* 0x000ee8000c1e1100 */
[----:B------:R-:W3:Y:S01]  /*2ef0*/  LDG.E.U8 R18, desc[UR4][R18.64] ;  /* 0x0000000412127981 */ /* 0x000ee2000c1e1100 */
[----:B------:R-:W-:Y:S01]  /*2f00*/  VIADD R3, R3, 0x2 ;  /* 0x0000000203037836 */ /* 0x000fe20000000000 */
[----:B---3--:R-:W-:-:S04]  /*2f10*/  ISETP.NE.AND P1, PT, R18, R23, PT ;  /* 0x000000171200720c */ /* 0x008fc80003f25270 */
[----:B------:R-:W-:-:S05]  /*2f20*/  SEL R15, R6, 0xffffffff, !P1 ;  /* 0xffffffff060f7807 */ /* 0x000fca0004800000 */
[----:B------:R2:W-:Y:S04]  /*2f30*/  STG.E desc[UR4][R12.64+0x200], R15 ;  /* 0x0002000f0c007986 */ /* 0x0005e8000c101904 */
.L_x_29:
[----:B------:R-:W-:Y:S05]  /*2f40*/  @P0 EXIT ;  /* 0x000000000000094d */ /* 0x000fea0003800000 */
        /* <DEDUP_REMOVED lines=8> */
[----:B------:R-:W3:Y:S01]  /*2fd0*/  LDG.E.S8 R6, desc[UR4][R6.64] ;  /* 0x0000000406067981 */ /* 0x000ee2000c1e1300 */
[----:B0-----:R-:W-:Y:S02]  /*2fe0*/  IADD3 R4, P1, PT, R8, UR10, RZ ;  /* 0x0000000a08047c10 */ /* 0x001fe4000ff3e0ff */
[----:B---3--:R-:W-:Y:S02]  /*2ff0*/  IADD3 R2, P0, PT, R6, UR8, RZ ;  /* 0x0000000806027c10 */ /* 0x008fe4000ff1e0ff */
[----:B------:R-:W-:Y:S02]  /*3000*/  LEA.HI.X.SX32 R5, R8, UR11, 0x1, P1 ;  /* 0x0000000b08057c11 */ /* 0x000fe400088f0eff */
[----:B------:R-:W-:-:S04]  /*3010*/  LEA.HI.X.SX32 R3, R6, UR9, 0x1, P0 ;  /* 0x0000000906037c11 */ /* 0x000fc800080f0eff */
[----:B------:R-:W3:Y:S04]  /*3020*/  LDG.E.U8 R5, desc[UR4][R4.64] ;  /* 0x0000000404057981 */ /* 0x000ee8000c1e1100 */
[----:B------:R-:W3:Y:S01]  /*3030*/  LDG.E.U8 R2, desc[UR4][R2.64] ;  /* 0x0000000402027981 */ /* 0x000ee2000c1e1100 */
[----:B------:R-:W-:Y:S02]  /*3040*/  IMAD.MOV.U32 R10, RZ, RZ, 0x2 ;  /* 0x00000002ff0a7424 */ /* 0x000fe400078e00ff */
[----:B------:R-:W-:Y:S01]  /*3050*/  IMAD.WIDE R20, R0, 0x4, R20 ;  /* 0x0000000400147825 */ /* 0x000fe200078e0214 */
[----:B---3--:R-:W-:-:S04]  /*3060*/  ISETP.NE.AND P0, PT, R2, R5, PT ;  /* 0x000000050200720c */ /* 0x008fc80003f05270 */
[----:B------:R-:W-:-:S05]  /*3070*/  SEL R7, R10, 0xffffffff, !P0 ;  /* 0xffffffff0a077807 */ /* 0x000fca0004000000 */
[----:B------:R-:W-:Y:S01]  /*3080*/  STG.E desc[UR4][R20.64], R7 ;  /* 0x0000000714007986 */ /* 0x000fe2000c101904 */
[----:B------:R-:W-:Y:S05]  /*3090*/  EXIT ;  /* 0x000000000000794d */ /* 0x000fea0003800000 */
.L_x_30:
[----:B------:R-:W-:-:S00]  /*30a0*/  BRA `(.L_x_30) ;  /* 0xfffffffc00fc7947 */ /* 0x000fc0000383ffff */
[----:B------:R-:W-:-:S00]  /*30b0*/  NOP ;  /* 0x0000000000007918 */ /* 0x000fc00000000000 */
        /* <DEDUP_REMOVED lines=12> */
.L_x_63:


//--------------------- .text._ZN3cub18CUB_300001_SM_10006detail9transform16transform_kernelINS2_10policy_hubILb1EN4cuda3std3__45tupleIJN6thrust24THRUST_300001_SM_1000_NS6detail15normal_iteratorINSA_10device_ptrIcEEEESF_EEEE10policy1000Ei7calculoNSC_INSD_IiEEEEJPcSM_EEEvT0_iT1_T2_DpNS2_10kernel_argIT3_EE --------------------------
	.section	.text._ZN3cub18CUB_300001_SM_10006detail9transform16transform_kernelINS2_10policy_hubILb1EN4cuda3std3__45tupleIJN6thrust24THRUST_300001_SM_1000_NS6detail15normal_iteratorINSA_10device_ptrIcEEEESF_EEEE10policy1000Ei7calculoNSC_INSD_IiEEEEJPcSM_EEEvT0_iT1_T2_DpNS2_10kernel_argIT3_EE,"ax",@progbits
	.align	128
        .global         _ZN3cub18CUB_300001_SM_10006detail9transform16transform_kernelINS2_10policy_hubILb1EN4cuda3std3__45tupleIJN6thrust24THRUST_300001_SM_1000_NS6detail15normal_iteratorINSA_10device_ptrIcEEEESF_EEEE10policy1000Ei7calculoNSC_INSD_IiEEEEJPcSM_EEEvT0_iT1_T2_DpNS2_10kernel_argIT3_EE
        .type           _ZN3cub18CUB_300001_SM_10006detail9transform16transform_kernelINS2_10policy_hubILb1EN4cuda3std3__45tupleIJN6thrust24THRUST_300001_SM_1000_NS6detail15normal_iteratorINSA_10device_ptrIcEEEESF_EEEE10policy1000Ei7calculoNSC_INSD_IiEEEEJPcSM_EEEvT0_iT1_T2_DpNS2_10kernel_argIT3_EE,@function
        .size           _ZN3cub18CUB_300001_SM_10006detail9transform16transform_kernelINS2_10policy_hubILb1EN4cuda3std3__45tupleIJN6thrust24THRUST_300001_SM_1000_NS6detail15normal_iteratorINSA_10device_ptrIcEEEESF_EEEE10policy1000Ei7calculoNSC_INSD_IiEEEEJPcSM_EEEvT0_iT1_T2_DpNS2_10kernel_argIT3_EE,(.L_x_64 - _ZN3cub18CUB_300001_SM_10006detail9transform16transform_kernelINS2_10policy_hubILb1EN4cuda3std3__45tupleIJN6thrust24THRUST_300001_SM_1000_NS6detail15normal_iteratorINSA_10device_ptrIcEEEESF_EEEE10policy1000Ei7calculoNSC_INSD_IiEEEEJPcSM_EEEvT0_iT1_T2_DpNS2_10kernel_argIT3_EE)
        .other          _ZN3cub18CUB_300001_SM_10006detail9transform16transform_kernelINS2_10policy_hubILb1EN4cuda3std3__45tupleIJN6thrust24THRUST_300001_SM_1000_NS6detail15normal_iteratorINSA_10device_ptrIcEEEESF_EEEE10policy1000Ei7calculoNSC_INSD_IiEEEEJPcSM_EEEvT0_iT1_T2_DpNS2_10kernel_argIT3_EE,@"STO_CUDA_ENTRY STV_DEFAULT"
_ZN3cub18CUB_300001_SM_10006detail9transform16transform_kernelINS2_10policy_hubILb1EN4cuda3std3__45tupleIJN6thrust24THRUST_300001_SM_1000_NS6detail15normal_iteratorINSA_10device_ptrIcEEEESF_EEEE10policy1000Ei7calculoNSC_INSD_IiEEEEJPcSM_EEEvT0_iT1_T2_DpNS2_10kernel_argIT3_EE:
.text._ZN3cub18CUB_300001_SM_10006detail9transform16transform_kernelINS2_10policy_hubILb1EN4cuda3std3__45tupleIJN6thrust24THRUST_300001_SM_1000_NS6detail15normal_iteratorINSA_10device_ptrIcEEEESF_EEEE10policy1000Ei7calculoNSC_INSD_IiEEEEJPcSM_EEEvT0_iT1_T2_DpNS2_10kernel_argIT3_EE:
[----:B------:R-:W-:Y:S08]  /*0000*/  LDC R1, c[0x0][0x37c] ;  /* 0x0000df00ff017b82 */ /* 0x000ff00000000800 */
[----:B------:R-:W0:Y:S01]  /*0010*/  LDC.64 R10, c[0x0][0x380] ;  /* 0x0000e000ff0a7b82 */ /* 0x000e220000000a00 */
[----:B------:R-:W1:Y:S01]  /*0020*/  S2R R9, SR_TID.X ;  /* 0x0000000000097919 */ /* 0x000e620000002100 */
[----:B------:R-:W-:Y:S06]  /*0030*/  BSSY.RECONVERGENT B0, `(.L_x_31) ;  /* 0x0000023000007945 */ /* 0x000fec0003800200 */
[----:B------:R-:W2:Y:S01]  /*0040*/  S2UR UR4, SR_CTAID.X ;  /* 0x00000000000479c3 */ /* 0x000ea20000002500 */
[----:B0-----:R-:W-:-:S04]  /*0050*/  IMAD.SHL.U32 R2, R11, 0x80, RZ ;  /* 0x000000800b027824 */ /* 0x001fc800078e00ff */
[----:B--2---:R-:W-:Y:S02]  /*0060*/  IMAD R3, R2, UR4, RZ ;  /* 0x0000000402037c24 */ /* 0x004fe4000f8e02ff */
[----:B-1----:R-:W-:Y:S02]  /*0070*/  IMAD.SHL.U32 R15, R9, 0x80, RZ ;  /* 0x00000080090f7824 */ /* 0x002fe400078e00ff */
[--C-:B------:R-:W-:Y:S01]  /*0080*/  IMAD.IADD R13, R10, 0x1, -R3.reuse ;  /* 0x000000010a0d7824 */ /* 0x100fe200078e0a03 */
[----:B------:R-:W-:-:S04]  /*0090*/  SHF.R.S32.HI R5, RZ, 0x1f, R3 ;  /* 0x0000001fff057819 */ /* 0x000fc80000011403 */
[----:B------:R-:W-:-:S04]  /*00a0*/  VIMNMX R0, PT, PT, R2, R13, PT ;  /* 0x0000000d02007248 */ /* 0x000fc80003fe0100 */
[----:B------:R-:W-:-:S13]  /*00b0*/  ISETP.GE.AND P0, PT, R15, R0, PT ;  /* 0x000000000f00720c */ /* 0x000fda0003f06270 */
[----:B------:R-:W-:Y:S05]  /*00c0*/  @P0 BRA `(.L_x_32) ;  /* 0x0000000000640947 */ /* 0x000fea0003800000 */
[----:B------:R-:W0:Y:S01]  /*00d0*/  LDC.64 R6, c[0x0][0x3a0] ;  /* 0x0000e800ff067b82 */ /* 0x000e220000000a00 */
[----:B------:R-:W-:Y:S01]  /*00e0*/  BSSY.RECONVERGENT B1, `(.L_x_33) ;  /* 0x000000c000017945 */ /* 0x000fe20003800200 */
[----:B------:R-:W-:Y:S02]  /*00f0*/  IMAD.MOV.U32 R17, RZ, RZ, R15 ;  /* 0x000000ffff117224 */ /* 0x000fe400078e000f */
[----:B0-----:R-:W-:-:S03]  /*0100*/  IMAD.WIDE.U32 R6, R9, 0x80, R6 ;  /* 0x0000008009067825 */ /* 0x001fc600078e0006 */
[----:B------:R-:W-:-:S05]  /*0110*/  IADD3 R4, P0, PT, R3, R6, RZ ;  /* 0x0000000603047210 */ /* 0x000fca0007f1e0ff */
[----:B------:R-:W-:-:S08]  /*0120*/  IMAD.X R7, R7, 0x1, R5, P0 ;  /* 0x0000000107077824 */ /* 0x000fd000000e0605 */
.L_x_34:
[----:B------:R-:W-:Y:S02]  /*0130*/  VIADD R17, R17, 0x4000 ;  /* 0x0000400011117836 */ /* 0x000fe40000000000 */
[----:B------:R-:W-:Y:S01]  /*0140*/  IMAD.MOV.U32 R6, RZ, RZ, R4 ;  /* 0x000000ffff067224 */ /* 0x000fe200078e0004 */
[----:B------:R-:W-:Y:S02]  /*0150*/  IADD3 R4, P1, PT, R4, 0x4000, RZ ;  /* 0x0000400004047810 */ /* 0x000fe40007f3e0ff */
[----:B------:R-:W-:Y:S02]  /*0160*/  ISETP.GE.AND P0, PT, R17, R0, PT ;  /* 0x000000001100720c */ /* 0x000fe40003f06270 */
[----:B------:R0:W-:Y:S02]  /*0170*/  CCTL.E.PF2 [R6] ;  /* 0x000000000600798f */ /* 0x0001e40000800100 */
[----:B0-----:R-:W-:-:S09]  /*0180*/  IMAD.X R7, RZ, RZ, R7, P1 ;  /* 0x000000ffff077224 */ /* 0x001fd200008e0607 */
[----:B------:R-:W-:Y:S05]  /*0190*/  @!P0 BRA `(.L_x_34) ;  /* 0xfffffffc00e48947 */ /* 0x000fea000383ffff */
[----:B------:R-:W-:Y:S05]  /*01a0*/  BSYNC.RECONVERGENT B1 ;  /* 0x0000000000017941 */ /* 0x000fea0003800200 */
.L_x_33:
[----:B------:R-:W0:Y:S02]  /*01b0*/  LDC.64 R6, c[0x0][0x3b0] ;  /* 0x0000ec00ff067b82 */ /* 0x000e240000000a00 */
[----:B0-----:R-:W-:-:S03]  /*01c0*/  IMAD.WIDE.U32 R6, R9, 0x80, R6 ;  /* 0x0000008009067825 */ /* 0x001fc600078e0006 */
[----:B------:R-:W-:-:S05]  /*01d0*/  IADD3 R4, P0, PT, R3, R6, RZ ;  /* 0x0000000603047210 */ /* 0x000fca0007f1e0ff */
[----:B------:R-:W-:-:S08]  /*01e0*/  IMAD.X R7, R7, 0x1, R5, P0 ;  /* 0x0000000107077824 */ /* 0x000fd000000e0605 */
.L_x_35:
[----:B------:R-:W-:Y:S02]  /*01f0*/  VIADD R15, R15, 0x4000 ;  /* 0x000040000f0f7836 */ /* 0x000fe40000000000 */
[----:B------:R-:W-:Y:S01]  /*0200*/  IMAD.MOV.U32 R6, RZ, RZ, R4 ;  /* 0x000000ffff067224 */ /* 0x000fe200078e0004 */
[----:B------:R-:W-:Y:S02]  /*0210*/  IADD3 R4, P1, PT, R4, 0x4000, RZ ;  /* 0x0000400004047810 */ /* 0x000fe40007f3e0ff */
[----:B------:R-:W-:Y:S02]  /*0220*/  ISETP.GE.AND P0, PT, R15, R0, PT ;  /* 0x000000000f00720c */ /* 0x000fe40003f06270 */
[----:B------:R0:W-:Y:S02]  /*0230*/  CCTL.E.PF2 [R6] ;  /* 0x000000000600798f */ /* 0x0001e40000800100 */
[----:B0-----:R-:W-:-:S09]  /*0240*/  IMAD.X R7, RZ, RZ, R7, P1 ;  /* 0x000000ffff077224 */ /* 0x001fd200008e0607 */
[----:B------:R-:W-:Y:S05]  /*0250*/  @!P0 BRA `(.L_x_35) ;  /* 0xfffffffc00e48947 */ /* 0x000fea000383ffff */
.L_x_32:
[----:B------:R-:W-:Y:S05]  /*0260*/  BSYNC.RECONVERGENT B0 ;  /* 0x0000000000007941 */ /* 0x000fea0003800200 */
.L_x_31:
[----:B------:R-:W0:Y:S01]  /*0270*/  LDC.64 R20, c[0x0][0x398] ;  /* 0x0000e600ff147b82 */ /* 0x000e220000000a00 */
[----:B------:R-:W1:Y:S01]  /*0280*/  LDCU.64 UR6, c[0x0][0x3a0] ;  /* 0x00007400ff0677ac */ /* 0x000e620008000a00 */
[----:B------:R-:W-:Y:S02]  /*0290*/  ISETP.GT.AND P0, PT, R2, R13, PT ;  /* 0x0000000d0200720c */ /* 0x000fe40003f04270 */
[C---:B------:R-:W-:Y:S01]  /*02a0*/  SHF.L.U64.HI R4, R3.reuse, 0x2, R5 ;  /* 0x0000000203047819 */ /* 0x040fe20000010205 */
[----:B------:R-:W2:Y:S01]  /*02b0*/  LDCU.64 UR8, c[0x0][0x3b0] ;  /* 0x00007600ff0877ac */ /* 0x000ea20008000a00 */
[----:B------:R-:W3:Y:S01]  /*02c0*/  LDCU.64 UR4, c[0x0][0x358] ;  /* 0x00006b00ff0477ac */ /* 0x000ee20008000a00 */
[C---:B-1----:R-:W-:Y:S02]  /*02d0*/  IADD3 R2, P1, PT, R3.reuse, UR6, RZ ;  /* 0x0000000603027c10 */ /* 0x042fe4000ff3e0ff */
[C---:B0-----:R-:W-:Y:S02]  /*02e0*/  LEA R20, P3, R3.reuse, R20, 0x2 ;  /* 0x0000001403147211 */ /* 0x041fe400078610ff */
[----:B--2---:R-:W-:-:S03]  /*02f0*/  IADD3 R3, P2, PT, R3, UR8, RZ ;  /* 0x0000000803037c10 */ /* 0x004fc6000ff5e0ff */
[----:B------:R-:W-:Y:S01]  /*0300*/  IMAD.X R21, R4, 0x1, R21, P3 ;  /* 0x0000000104157824 */ /* 0x000fe200018e0615 */
[C---:B------:R-:W-:Y:S02]  /*0310*/  IADD3.X R4, PT, PT, R5.reuse, UR7, RZ, P1, !PT ;  /* 0x0000000705047c10 */ /* 0x040fe40008ffe4ff */
[----:B------:R-:W-:Y:S01]  /*0320*/  IADD3.X R5, PT, PT, R5, UR9, RZ, P2, !PT ;  /* 0x0000000905057c10 */ /* 0x000fe200097fe4ff */
[----:B---3--:R-:W-:Y:S06]  /*0330*/  @P0 BRA `(.L_x_36) ;  /* 0x0000000c00ec0947 */ /* 0x008fec0003800000 */
[----:B------:R-:W-:-:S13]  /*0340*/  ISETP.GE.AND P0, PT, R11, 0x1, PT ;  /* 0x000000010b00780c */ /* 0x000fda0003f06270 */
[----:B------:R-:W-:Y:S05]  /*0350*/  @!P0 EXIT ;  /* 0x000000000000894d */ /* 0x000fea0003800000 */
[----:B------:R-:W-:Y:S01]  /*0360*/  ISETP.GE.U32.AND P0, PT, R11, 0x8, PT ;  /* 0x000000080b00780c */ /* 0x000fe20003f06070 */
[----:B------:R-:W-:-:S12]  /*0370*/  IMAD.MOV.U32 R0, RZ, RZ, RZ ;  /* 0x000000ffff007224 */ /* 0x000fd800078e00ff */
[----:B------:R-:W-:Y:S05]  /*0380*/  @!P0 BRA `(.L_x_37) ;  /* 0x0000000400e88947 */ /* 0x000fea0003800000 */
[----:B------:R-:W-:Y:S01]  /*0390*/  IMAD.WIDE.U32 R6, R9, 0x4, R20 ;  /* 0x0000000409067825 */ /* 0x000fe200078e0014 */
[----:B------:R-:W-:Y:S01]  /*03a0*/  IADD3 R8, P0, PT, R20, 0x600, RZ ;  /* 0x0000060014087810 */ /* 0x000fe20007f1e0ff */
[----:B------:R-:W0:Y:S01]  /*03b0*/  LDCU.64 UR6, c[0x0][0x388] ;  /* 0x00007100ff0677ac */ /* 0x000e220008000a00 */
[----:B------:R-:W-:Y:S01]  /*03c0*/  LOP3.LUT R26, R11, 0x7ffffff8, RZ, 0xc0, !PT ;  /* 0x7ffffff80b1a7812 */ /* 0x000fe200078ec0ff */
[----:B------:R-:W-:Y:S02]  /*03d0*/  IMAD.MOV.U32 R10, RZ, RZ, R6 ;  /* 0x000000ffff0a7224 */ /* 0x000fe400078e0006 */
[----:B------:R-:W-:Y:S01]  /*03e0*/  VIADD R27, R9, 0x80 ;  /* 0x00000080091b7836 */ /* 0x000fe20000000000 */
[----:B------:R-:W1:Y:S01]  /*03f0*/  LDCU.64 UR8, c[0x0][0x390] ;  /* 0x00007200ff0877ac */ /* 0x000e620008000a00 */
[----:B------:R-:W-:Y:S02]  /*0400*/  IMAD.MOV.U32 R0, RZ, RZ, R9 ;  /* 0x000000ffff007224 */ /* 0x000fe400078e0009 */
[----:B------:R-:W-:-:S02]  /*0410*/  IMAD.MOV.U32 R6, RZ, RZ, RZ ;  /* 0x000000ffff067224 */ /* 0x000fc400078e00ff */
[----:B------:R-:W-:Y:S02]  /*0420*/  IMAD.X R9, RZ, RZ, R21, P0 ;  /* 0x000000ffff097224 */ /* 0x000fe400000e0615 */
[----:B------:R-:W-:-:S07]  /*0430*/  IMAD.MOV R26, RZ, RZ, -R26 ;  /* 0x000000ffff1a7224 */ /* 0x000fce00078e0a1a */
.L_x_38:
[C---:B------:R-:W-:Y:S02]  /*0440*/  IADD3 R14, P1, PT, R0.reuse, R3, RZ ;  /* 0x00000003000e7210 */ /* 0x040fe40007f3e0ff */
[----:B------:R-:W-:-:S03]  /*0450*/  IADD3 R22, P0, PT, R0, R2, RZ ;  /* 0x0000000200167210 */ /* 0x000fc60007f1e0ff */
[C---:B------:R-:W-:Y:S02]  /*0460*/  IMAD.X R15, R6.reuse, 0x1, R5, P1 ;  /* 0x00000001060f7824 */ /* 0x040fe400008e0605 */
[----:B------:R-:W-:-:S03]  /*0470*/  IMAD.X R23, R6, 0x1, R4, P0 ;  /* 0x0000000106177824 */ /* 0x000fc600000e0604 */
[----:B------:R-:W1:Y:S04]  /*0480*/  LDG.E.S8 R14, desc[UR4][R14.64] ;  /* 0x000000040e0e7981 */ /* 0x000e68000c1e1300 */
[----:B------:R-:W0:Y:S01]  /*0490*/  LDG.E.S8 R22, desc[UR4][R22.64] ;  /* 0x0000000416167981 */ /* 0x000e22000c1e1300 */
[----:B-1----:R-:W-:Y:S02]  /*04a0*/  IADD3 R16, P1, PT, R14, UR8, RZ ;  /* 0x000000080e107c10 */ /* 0x002fe4000ff3e0ff */
[----:B0-----:R-:W-:Y:S02]  /*04b0*/  IADD3 R18, P0, PT, R22, UR6, RZ ;  /* 0x0000000616127c10 */ /* 0x001fe4000ff1e0ff */
        /* <DEDUP_REMOVED lines=72> */
[----:B0-----:R-:W3:Y:S04]  /*0940*/  LDG.E.S8 R23, desc[UR4][R12.64+0x100] ;  /* 0x000100040c177981 */ /* 0x001ee8000c1e1300 */
[----:B------:R-:W4:Y:S01]  /*0950*/  LDG.E.S8 R24, desc[UR4][R14.64+0x100] ;  /* 0x000100040e187981 */ /* 0x000f22000c1e1300 */
[----:B---3--:R-:W-:Y:S02]  /*0960*/  IADD3 R18, P0, PT, R23, UR6, RZ ;  /* 0x0000000617127c10 */ /* 0x008fe4000ff1e0ff */
[----:B----4-:R-:W-:-:S02]  /*0970*/  IADD3 R22, P1, PT, R24, UR8, RZ ;  /* 0x0000000818167c10 */ /* 0x010fc4000ff3e0ff */
[----:B------:R-:W-:Y:S02]  /*0980*/  LEA.HI.X.SX32 R19, R23, UR7, 0x1, P0 ;  /* 0x0000000717137c11 */ /* 0x000fe400080f0eff */
[----:B------:R-:W-:-:S03]  /*0990*/  LEA.HI.X.SX32 R23, R24, UR9, 0x1, P1 ;  /* 0x0000000918177c11 */ /* 0x000fc600088f0eff */
[----:B------:R-:W3:Y:S04]  /*09a0*/  LDG.E.U8 R18, desc[UR4][R18.64] ;  /* 0x0000000412127981 */ /* 0x000ee8000c1e1100 */
[----:B------:R-:W3:Y:S02]  /*09b0*/  LDG.E.U8 R23, desc[UR4][R22.64] ;  /* 0x0000000416177981 */ /* 0x000ee4000c1e1100 */
[----:B---3--:R-:W-:-:S04]  /*09c0*/  ISETP.NE.AND P0, PT, R18, R23, PT ;  /* 0x000000171200720c */ /* 0x008fc80003f05270 */
        /* <DEDUP_REMOVED lines=11> */
[----:B------:R-:W-:Y:S02]  /*0a80*/  IADD3 R10, P1, PT, R10, 0x1000, RZ ;  /* 0x000010000a0a7810 */ /* 0x000fe40007f3e0ff */
[----:B------:R-:W-:Y:S01]  /*0a90*/  IADD3 R0, P2, PT, R0, 0x400, RZ ;  /* 0x0000040000007810 */ /* 0x000fe20007f5e0ff */
[----:B------:R-:W-:Y:S02]  /*0aa0*/  VIADD R27, R27, 0x400 ;  /* 0x000004001b1b7836 */ /* 0x000fe40000000000 */
[----:B------:R-:W-:-:S02]  /*0ab0*/  IMAD.X R7, RZ, RZ, R7, P1 ;  /* 0x000000ffff077224 */ /* 0x000fc400008e0607 */
[----:B------:R-:W-:Y:S01]  /*0ac0*/  IMAD.X R6, RZ, RZ, R6, P2 ;  /* 0x000000ffff067224 */ /* 0x000fe200010e0606 */
[----:B---3--:R-:W-:-:S04]  /*0ad0*/  ISETP.NE.AND P0, PT, R18, R25, PT ;  /* 0x000000191200720c */ /* 0x008fc80003f05270 */
[----:B------:R-:W-:-:S05]  /*0ae0*/  SEL R23, R28, 0xffffffff, !P0 ;  /* 0xffffffff1c177807 */ /* 0x000fca0004000000 */
[----:B------:R2:W-:Y:S01]  /*0af0*/  STG.E desc[UR4][R16.64+0x600], R23 ;  /* 0x0006001710007986 */ /* 0x0005e2000c101904 */
[----:B------:R-:W-:-:S13]  /*0b00*/  ISETP.NE.AND P0, PT, R26, RZ, PT ;  /* 0x000000ff1a00720c */ /* 0x000fda0003f05270 */
[----:B--2---:R-:W-:Y:S05]  /*0b10*/  @P0 BRA `(.L_x_38) ;  /* 0xfffffff800480947 */ /* 0x004fea000383ffff */
[----:B------:R-:W-:-:S07]  /*0b20*/  LOP3.LUT R0, R11, 0x7ffffff8, RZ, 0xc0, !PT ;  /* 0x7ffffff80b007812 */ /* 0x000fce00078ec0ff */
.L_x_37:
[----:B------:R-:W-:-:S04]  /*0b30*/  LOP3.LUT R6, R11, 0x7, RZ, 0xc0, !PT ;  /* 0x000000070b067812 */ /* 0x000fc800078ec0ff */
[----:B------:R-:W-:-:S13]  /*0b40*/  ISETP.NE.AND P0, PT, R6, RZ, PT ;  /* 0x000000ff0600720c */ /* 0x000fda0003f05270 */
[----:B------:R-:W-:Y:S05]  /*0b50*/  @!P0 EXIT ;  /* 0x000000000000894d */ /* 0x000fea0003800000 */
[----:B------:R-:W0:Y:S01]  /*0b60*/  S2R R25, SR_TID.X ;  /* 0x0000000000197919 */ /* 0x000e220000002100 */
[----:B------:R-:W-:Y:S02]  /*0b70*/  ISETP.GE.U32.AND P1, PT, R6, 0x4, PT ;  /* 0x000000040600780c */ /* 0x000fe40003f26070 */
[----:B------:R-:W-:-:S04]  /*0b80*/  LOP3.LUT R24, R11, 0x3, RZ, 0xc0, !PT ;  /* 0x000000030b187812 */ /* 0x000fc800078ec0ff */
[----:B------:R-:W-:-:S07]  /*0b90*/  ISETP.NE.AND P0, PT, R24, RZ, PT ;  /* 0x000000ff1800720c */ /* 0x000fce0003f05270 */
[----:B------:R-:W-:Y:S06]  /*0ba0*/  @!P1 BRA `(.L_x_39) ;  /* 0x0000000000dc9947 */ /* 0x000fec0003800000 */
[----:B0-----:R-:W-:Y:S01]  /*0bb0*/  IMAD R13, R0, 0x80, R25 ;  /* 0x00000080000d7824 */ /* 0x001fe200078e0219 */
[----:B------:R-:W0:Y:S04]  /*0bc0*/  LDCU.64 UR8, c[0x0][0x390] ;  /* 0x00007200ff0877ac */ /* 0x000e280008000a00 */
[----:B------:R-:W-:Y:S01]  /*0bd0*/  SHF.R.S32.HI R9, RZ, 0x1f, R13 ;  /* 0x0000001fff097819 */ /* 0x000fe2000001140d */
[----:B------:R-:W1:Y:S01]  /*0be0*/  LDCU.64 UR6, c[0x0][0x388] ;  /* 0x00007100ff0677ac */ /* 0x000e620008000a00 */
        /* <DEDUP_REMOVED lines=51> */
.L_x_39:
[----:B------:R-:W-:Y:S05]  /*0f20*/  @!P0 EXIT ;  /* 0x000000000000894d */ /* 0x000fea0003800000 */
[----:B------:R-:W-:Y:S02]  /*0f30*/  ISETP.NE.AND P1, PT, R24, 0x1, PT ;  /* 0x000000011800780c */ /* 0x000fe40003f25270 */
[----:B------:R-:W-:-:S04]  /*0f40*/  LOP3.LUT R11, R11, 0x1, RZ, 0xc0, !PT ;  /* 0x000000010b0b7812 */ /* 0x000fc800078ec0ff */
[----:B------:R-:W-:-:S07]  /*0f50*/  ISETP.NE.U32.AND P0, PT, R11, 0x1, PT ;  /* 0x000000010b00780c */ /* 0x000fce0003f05070 */
[----:B------:R-:W-:Y:S06]  /*0f60*/  @!P1 BRA `(.L_x_40) ;  /* 0x0000000000849947 */ /* 0x000fec0003800000 */
[----:B0-----:R-:W-:Y:S01]  /*0f70*/  IMAD R11, R0, 0x80, R25 ;  /* 0x00000080000b7824 */ /* 0x001fe200078e0219 */
[----:B------:R-:W0:Y:S04]  /*0f80*/  LDCU.64 UR6, c[0x0][0x388] ;  /* 0x00007100ff0677ac */ /* 0x000e280008000a00 */
[----:B------:R-:W-:Y:S01]  /*0f90*/  SHF.R.S32.HI R9, RZ, 0x1f, R11 ;  /* 0x0000001fff097819 */ /* 0x000fe2000001140b */
[----:B------:R-:W2:Y:S01]  /*0fa0*/  LDCU.64 UR8, c[0x0][0x390] ;  /* 0x00007200ff0877ac */ /* 0x000ea20008000a00 */
[C---:B------:R-:W-:Y:S02]  /*0fb0*/  IADD3 R6, P1, PT, R11.reuse, R2, RZ ;  /* 0x000000020b067210 */ /* 0x040fe40007f3e0ff */
[----:B------:R-:W-:-:S03]  /*0fc0*/  IADD3 R8, P2, PT, R11, R3, RZ ;  /* 0x000000030b087210 */ /* 0x000fc60007f5e0ff */
[C---:B------:R-:W-:Y:S02]  /*0fd0*/  IMAD.X R7, R9.reuse, 0x1, R4, P1 ;  /* 0x0000000109077824 */ /* 0x040fe400008e0604 */
[----:B------:R-:W-:-:S03]  /*0fe0*/  IMAD.X R9, R9, 0x1, R5, P2 ;  /* 0x0000000109097824 */ /* 0x000fc600010e0605 */
[----:B-1----:R-:W0:Y:S04]  /*0ff0*/  LDG.E.S8 R13, desc[UR4][R6.64] ;  /* 0x00000004060d7981 */ /* 0x002e28000c1e1300 */
        /* <DEDUP_REMOVED lines=24> */
.L_x_40:
[----:B------:R-:W-:Y:S05]  /*1180*/  @P0 EXIT ;  /* 0x000000000000094d */ /* 0x000fea0003800000 */
[----:B0-----:R-:W-:Y:S01]  /*1190*/  IMAD R25, R0, 0x80, R25 ;  /* 0x0000008000197824 */ /* 0x001fe200078e0219 */
[----:B------:R-:W0:Y:S04]  /*11a0*/  LDCU.64 UR8, c[0x0][0x390] ;  /* 0x00007200ff0877ac */ /* 0x000e280008000a00 */
[----:B------:R-:W-:Y:S01]  /*11b0*/  SHF.R.S32.HI R0, RZ, 0x1f, R25 ;  /* 0x0000001fff007819 */ /* 0x000fe20000011419 */
[----:B------:R-:W3:Y:S01]  /*11c0*/  LDCU.64 UR6, c[0x0][0x388] ;  /* 0x00007100ff0677ac */ /* 0x000ee20008000a00 */
        /* <DEDUP_REMOVED lines=18> */
.L_x_36:
[----:B------:R-:W-:-:S13]  /*12f0*/  ISETP.GE.AND P0, PT, R11, 0x1, PT ;  /* 0x000000010b00780c */ /* 0x000fda0003f06270 */
[----:B------:R-:W-:Y:S05]  /*1300*/  @!P0 EXIT ;  /* 0x000000000000894d */ /* 0x000fea0003800000 */
[----:B------:R-:W0:Y:S01]  /*1310*/  S2R R6, SR_TID.X ;  /* 0x0000000000067919 */ /* 0x000e220000002100 */
[C---:B------:R-:W-:Y:S01]  /*1320*/  ISETP.GE.U32.AND P0, PT, R11.reuse, 0x8, PT ;  /* 0x000000080b00780c */ /* 0x040fe20003f06070 */
[----:B------:R-:W-:Y:S01]  /*1330*/  IMAD.MOV.U32 R9, RZ, RZ, RZ ;  /* 0x000000ffff097224 */ /* 0x000fe200078e00ff */
[----:B------:R-:W-:-:S11]  /*1340*/  LOP3.LUT R7, R11, 0x7, RZ, 0xc0, !PT ;  /* 0x000000070b077812 */ /* 0x000fd600078ec0ff */
[----:B------:R-:W-:Y:S05]  /*1350*/  @!P0 BRA `(.L_x_41) ;  /* 0x00000008004c8947 */ /* 0x000fea0003800000 */
[----:B------:R-:W-:Y:S01]  /*1360*/  LOP3.LUT R9, R11, 0x7ffffff8, RZ, 0xc0, !PT ;  /* 0x7ffffff80b097812 */ /* 0x000fe200078ec0ff */
[----:B------:R-:W-:Y:S01]  /*1370*/  IMAD.MOV.U32 R8, RZ, RZ, RZ ;  /* 0x000000ffff087224 */ /* 0x000fe200078e00ff */
[----:B------:R-:W1:Y:S01]  /*1380*/  LDCU.64 UR6, c[0x0][0x388] ;  /* 0x00007100ff0677ac */ /* 0x000e620008000a00 */
[----:B------:R-:W2:Y:S05]  /*1390*/  LDCU.64 UR8, c[0x0][0x390] ;  /* 0x00007200ff0877ac */ /* 0x000eaa0008000a00 */
.L_x_44:
[----:B0-----:R-:W-:Y:S01]  /*13a0*/  IMAD R11, R8, 0x80, R6 ;  /* 0x00000080080b7824 */ /* 0x001fe200078e0206 */
        /* <DEDUP_REMOVED lines=11> */
[----:B------:R-:W2:Y:S04]  /*1460*/  LDG.E.S8 R18, desc[UR4][R18.64] ;  /* 0x0000000412127981 */ /* 0x000ea8000c1e1300 */
[----:B------:R-:W1:Y:S01]  /*1470*/  LDG.E.S8 R24, desc[UR4][R24.64] ;  /* 0x0000000418187981 */ /* 0x000e62000c1e1300 */
[----:B--2---:R-:W-:Y:S02]  /*1480*/  IADD3 R16, P3, PT, R18, UR8, RZ ;  /* 0x0000000812107c10 */ /* 0x004fe4000ff7e0ff */
[----:B-1----:R-:W-:Y:S02]  /*1490*/  IADD3 R12, P2, PT, R24, UR6, RZ ;  /* 0x00000006180c7c10 */ /* 0x002fe4000ff5e0ff */
        /* <DEDUP_REMOVED lines=9> */
.L_x_43:
[----:B-12---:R-:W-:Y:S05]  /*1530*/  BSYNC.RECONVERGENT B0 ;  /* 0x0000000000007941 */ /* 0x006fea0003800200 */
.L_x_42:
[----:B------:R-:W-:Y:S01]  /*1540*/  IADD3 R12, P2, PT, R23, R3, RZ ;  /* 0x00000003170c7210 */ /* 0x000fe20007f5e0ff */
[C---:B------:R-:W-:Y:S01]  /*1550*/  IMAD.X R15, R10.reuse, 0x1, R4, P1 ;  /* 0x000000010a0f7824 */ /* 0x040fe200008e0604 */
[----:B------:R-:W1:Y:S03]  /*1560*/  @!P0 LDC.64 R18, c[0x0][0x390] ;  /* 0x0000e400ff128b82 */ /* 0x000e660000000a00 */
[----:B------:R-:W-:Y:S02]  /*1570*/  IMAD.X R13, R10, 0x1, R5, P2 ;  /* 0x000000010a0d7824 */ /* 0x000fe400010e0605 */
[----:B------:R-:W2:Y:S03]  /*1580*/  @!P0 LDG.E.S8 R10, desc[UR4][R14.64] ;  /* 0x000000040e0a8981 */ /* 0x000ea6000c1e1300 */
[----:B------:R-:W2:Y:S01]  /*1590*/  @!P0 LDC.64 R16, c[0x0][0x388] ;  /* 0x0000e200ff108b82 */ /* 0x000ea20000000a00 */
[----:B------:R-:W1:Y:S01]  /*15a0*/  @!P0 LDG.E.S8 R22, desc[UR4][R12.64] ;  /* 0x000000040c168981 */ /* 0x000e62000c1e1300 */
[----:B--2---:R-:W-:-:S02]  /*15b0*/  @!P0 IADD3 R16, P1, PT, R10, R16, RZ ;  /* 0x000000100a108210 */ /* 0x004fc40007f3e0ff */
[----:B-1----:R-:W-:Y:S02]  /*15c0*/  @!P0 IADD3 R18, P2, PT, R22, R18, RZ ;  /* 0x0000001216128210 */ /* 0x002fe40007f5e0ff */
[----:B------:R-:W-:Y:S02]  /*15d0*/  @!P0 LEA.HI.X.SX32 R17, R10, R17, 0x1, P1 ;  /* 0x000000110a118211 */ /* 0x000fe400008f0eff */
[----:B------:R-:W-:-:S03]  /*15e0*/  @!P0 LEA.HI.X.SX32 R19, R22, R19, 0x1, P2 ;  /* 0x0000001316138211 */ /* 0x000fc600010f0eff */
[----:B------:R-:W2:Y:S04]  /*15f0*/  @!P0 LDG.E.U8 R16, desc[UR4][R16.64] ;  /* 0x0000000410108981 */ /* 0x000ea8000c1e1100 */
[----:B------:R-:W2:Y:S01]  /*1600*/  @!P0 LDG.E.U8 R19, desc[UR4][R18.64] ;  /* 0x0000000412138981 */ /* 0x000ea2000c1e1100 */
[----:B0-----:R-:W-:Y:S02]  /*1610*/  VIADD R25, R11, 0x100 ;  /* 0x000001000b197836 */ /* 0x001fe40000000000 */
[----:B------:R-:W-:Y:S02]  /*1620*/  @!P0 IMAD.MOV.U32 R29, RZ, RZ, 0x2 ;  /* 0x00000002ff1d8424 */ /* 0x000fe400078e00ff */
[----:B------:R-:W-:Y:S01]  /*1630*/  IMAD.WIDE R22, R23, 0x4, R20 ;  /* 0x0000000417167825 */ /* 0x000fe200078e0214 */
[----:B------:R-:W-:-:S02]  /*1640*/  ISETP.GE.AND P1, PT, R25, R0, PT ;  /* 0x000000001900720c */ /* 0x000fc40003f26270 */
[----:B--2---:R-:W-:-:S11]  /*1650*/  @!P0 ISETP.NE.AND P2, PT, R16, R19, PT ;  /* 0x000000131000820c */ /* 0x004fd60003f45270 */
[----:B------:R-:W0:Y:S01]  /*1660*/  @!P1 LDC.64 R18, c[0x0][0x390] ;  /* 0x0000e400ff129b82 */ /* 0x000e220000000a00 */
[----:B------:R-:W-:-:S05]  /*1670*/  @!P0 SEL R29, R29, 0xffffffff, !P2 ;  /* 0xffffffff1d1d8807 */ /* 0x000fca0005000000 */
[----:B------:R1:W-:Y:S02]  /*1680*/  @!P0 STG.E desc[UR4][R22.64], R29 ;  /* 0x0000001d16008986 */ /* 0x0003e4000c101904 */
[----:B------:R-:W2:Y:S02]  /*1690*/  @!P1 LDC.64 R16, c[0x0][0x388] ;  /* 0x0000e200ff109b82 */ /* 0x000ea40000000a00 */
[----:B------:R-:W0:Y:S04]  /*16a0*/  @!P1 LDG.E.S8 R25, desc[UR4][R12.64+0x80] ;  /* 0x000080040c199981 */ /* 0x000e28000c1e1300 */
[----:B------:R-:W2:Y:S01]  /*16b0*/  @!P1 LDG.E.S8 R10, desc[UR4][R14.64+0x80] ;  /* 0x000080040e0a9981 */ /* 0x000ea2000c1e1300 */
[----:B0-----:R-:W-:Y:S02]  /*16c0*/  @!P1 IADD3 R24, P2, PT, R25, R18, RZ ;  /* 0x0000001219189210 */ /* 0x001fe40007f5e0ff */
[----:B--2---:R-:W-:-:S02]  /*16d0*/  @!P1 IADD3 R26, P0, PT, R10, R16, RZ ;  /* 0x000000100a1a9210 */ /* 0x004fc40007f1e0ff */
[----:B------:R-:W-:Y:S02]  /*16e0*/  @!P1 LEA.HI.X.SX32 R25, R25, R19, 0x1, P2 ;  /* 0x0000001319199211 */ /* 0x000fe400010f0eff */
[----:B------:R-:W-:-:S04]  /*16f0*/  @!P1 LEA.HI.X.SX32 R27, R10, R17, 0x1, P0 ;  /* 0x000000110a1b9211 */ /* 0x000fc800000f0eff */
[----:B------:R-:W2:Y:S04]  /*1700*/  @!P1 LDG.E.U8 R25, desc[UR4][R24.64] ;  /* 0x0000000418199981 */ /* 0x000ea8000c1e1100 */
[----:B------:R-:W2:Y:S01]  /*1710*/  @!P1 LDG.E.U8 R26, desc[UR4][R26.64] ;  /* 0x000000041a1a9981 */ /* 0x000ea2000c1e1100 */
[----:B------:R-:W-:Y:S02]  /*1720*/  VIADD R17, R11, 0x180 ;  /* 0x000001800b117836 */ /* 0x000fe40000000000 */
[----:B-1----:R-:W-:-:S03]  /*1730*/  @!P1 IMAD.MOV.U32 R29, RZ, RZ, 0x2 ;  /* 0x00000002ff1d9424 */ /* 0x002fc600078e00ff */
[----:B------:R-:W-:-:S13]  /*1740*/  ISETP.GE.AND P0, PT, R17, R0, PT ;  /* 0x000000001100720c */ /* 0x000fda0003f06270 */
[----:B------:R-:W0:Y:S08]  /*1750*/  @!P0 LDC.64 R18, c[0x0][0x390] ;  /* 0x0000e400ff128b82 */ /* 0x000e300000000a00 */
[----:B------:R-:W1:Y:S01]  /*1760*/  @!P0 LDC.64 R16, c[0x0][0x388] ;  /* 0x0000e200ff108b82 */ /* 0x000e620000000a00 */
        /* <DEDUP_REMOVED lines=12> */
[----:B--2---:R-:W-:-:S03]  /*1830*/  @!P0 IMAD.MOV.U32 R29, RZ, RZ, 0x2 ;  /* 0x00000002ff1d8424 */ /* 0x004fc600078e00ff */
[----:B------:R-:W-:-:S13]  /*1840*/  ISETP.GE.AND P1, PT, R17, R0, PT ;  /* 0x000000001100720c */ /* 0x000fda0003f26270 */
[----:B------:R-:W0:Y:S08]  /*1850*/  @!P1 LDC.64 R18, c[0x0][0x390] ;  /* 0x0000e400ff129b82 */ /* 0x000e300000000a00 */
[----:B------:R-:W1:Y:S01]  /*1860*/  @!P1 LDC.64 R16, c[0x0][0x388] ;  /* 0x0000e200ff109b82 */ /* 0x000e620000000a00 */
        /* <DEDUP_REMOVED lines=41> */
[----:B------:R-:W2:Y:S04]  /*1b00*/  @!P1 LDG.E.U8 R19, desc[UR4][R18.64] ;  /* 0x0000000412139981 */ /* 0x000ea8000c1e1100 */
[----:B------:R-:W2:Y:S01]  /*1b10*/  @!P1 LDG.E.U8 R16, desc[UR4][R16.64] ;  /* 0x0000000410109981 */ /* 0x000ea2000c1e1100 */
[----:B------:R-:W-:Y:S02]  /*1b20*/  VIADD R11, R11, 0x380 ;  /* 0x000003800b0b7836 */ /* 0x000fe40000000000 */
[----:B------:R-:W-:-:S03]  /*1b30*/  @!P1 IMAD.MOV.U32 R25, RZ, RZ, 0x2 ;  /* 0x00000002ff199424 */ /* 0x000fc600078e00ff */
[----:B------:R-:W-:-:S13]  /*1b40*/  ISETP.GE.AND P0, PT, R11, R0, PT ;  /* 0x000000000b00720c */ /* 0x000fda0003f06270 */
[----:B------:R-:W0:Y:S01]  /*1b50*/  @!P0 LDC.64 R10, c[0x0][0x388] ;  /* 0x0000e200ff0a8b82 */ /* 0x000e220000000a00 */
[----:B--2---:R-:W-:-:S07]  /*1b60*/  @!P1 ISETP.NE.AND P2, PT, R16, R19, PT ;  /* 0x000000131000920c */ /* 0x004fce0003f45270 */
[----:B------:R-:W1:Y:S01]  /*1b70*/  @!P0 LDC.64 R16, c[0x0][0x390] ;  /* 0x0000e400ff108b82 */ /* 0x000e620000000a00 */
        /* <DEDUP_REMOVED lines=8> */
[----:B------:R-:W2:Y:S04]  /*1c00*/  @!P0 LDG.E.U8 R17, desc[UR4][R16.64] ;  /* 0x0000000410118981 */ /* 0x000ea8000c1e1100 */
[----:B------:R-:W2:Y:S01]  /*1c10*/  @!P0 LDG.E.U8 R10, desc[UR4][R10.64] ;  /* 0x000000040a0a8981 */ /* 0x000ea2000c1e1100 */
[----:B------:R-:W-:Y:S02]  /*1c20*/  @!P0 IMAD.MOV.U32 R18, RZ, RZ, 0x2 ;  /* 0x00000002ff128424 */ /* 0x000fe400078e00ff */
[----:B------:R-:W-:Y:S01]  /*1c30*/  VIADD R8, R8, 0x8 ;  /* 0x0000000808087836 */ /* 0x000fe20000000000 */
[----:B--2---:R-:W-:-:S04]  /*1c40*/  @!P0 ISETP.NE.AND P1, PT, R10, R17, PT ;  /* 0x000000110a00820c */ /* 0x004fc80003f25270 */
[----:B------:R-:W-:-:S05]  /*1c50*/  @!P0 SEL R13, R18, 0xffffffff, !P1 ;  /* 0xffffffff120d8807 */ /* 0x000fca0004800000 */
[----:B------:R3:W-:Y:S01]  /*1c60*/  @!P0 STG.E desc[UR4][R22.64+0xc00], R13 ;  /* 0x000c000d16008986 */ /* 0x0007e2000c101904 */
[----:B------:R-:W-:-:S13]  /*1c70*/  ISETP.NE.AND P0, PT, R8, R9, PT ;  /* 0x000000090800720c */ /* 0x000fda0003f05270 */
[----:B---3--:R-:W-:Y:S05]  /*1c80*/  @P0 BRA `(.L_x_44) ;  /* 0xfffffff400c40947 */ /* 0x008fea000383ffff */
.L_x_41:
[----:B------:R-:W-:-:S13]  /*1c90*/  ISETP.NE.AND P0, PT, R7, RZ, PT ;  /* 0x000000ff0700720c */ /* 0x000fda0003f05270 */
[----:B------:R-:W-:Y:S05]  /*1ca0*/  @!P0 EXIT ;  /* 0x000000000000894d */ /* 0x000fea0003800000 */
[----:B------:R-:W1:Y:S01]  /*1cb0*/  LDC R8, c[0x0][0x384] ;  /* 0x0000e100ff087b82 */ /* 0x000e620000000800 */
[----:B------:R-:W-:Y:S02]  /*1cc0*/  ISETP.GE.U32.AND P0, PT, R7, 0x4, PT ;  /* 0x000000040700780c */ /* 0x000fe40003f06070 */
[----:B-1----:R-:W-:-:S11]  /*1cd0*/  LOP3.LUT R7, R8, 0x3, RZ, 0xc0, !PT ;  /* 0x0000000308077812 */ /* 0x002fd600078ec0ff */
[----:B------:R-:W-:Y:S05]  /*1ce0*/  @!P0 BRA `(.L_x_45) ;  /* 0x0000000400948947 */ /* 0x000fea0003800000 */
[----:B0-----:R-:W-:Y:S01]  /*1cf0*/  IMAD R27, R9, 0x80, R6 ;  /* 0x00000080091b7824 */ /* 0x001fe200078e0206 */
        /* <DEDUP_REMOVED lines=10> */
[----:B------:R-:W0:Y:S01]  /*1da0*/  LDCU.64 UR8, c[0x0][0x390] ;  /* 0x00007200ff0877ac */ /* 0x000e220008000a00 */
[C---:B------:R-:W-:Y:S02]  /*1db0*/  IADD3 R18, P4, PT, R27.reuse, R3, RZ ;  /* 0x000000031b127210 */ /* 0x040fe40007f9e0ff */
[----:B------:R-:W-:Y:S01]  /*1dc0*/  IADD3 R22, P3, PT, R27, R2, RZ ;  /* 0x000000021b167210 */ /* 0x000fe20007f7e0ff */
[----:B------:R-:W1:Y:S02]  /*1dd0*/  LDCU.64 UR6, c[0x0][0x388] ;  /* 0x00007100ff0677ac */ /* 0x000e640008000a00 */
[C---:B------:R-:W-:Y:S02]  /*1de0*/  IMAD.X R19, R10.reuse, 0x1, R5, P4 ;  /* 0x000000010a137824 */ /* 0x040fe400020e0605 */
[----:B------:R-:W-:-:S03]  /*1df0*/  IMAD.X R23, R10, 0x1, R4, P3 ;  /* 0x000000010a177824 */ /* 0x000fc600018e0604 */
[----:B------:R-:W0:Y:S04]  /*1e00*/  LDG.E.S8 R18, desc[UR4][R18.64] ;  /* 0x0000000412127981 */ /* 0x000e28000c1e1300 */
[----:B------:R-:W1:Y:S01]  /*1e10*/  LDG.E.S8 R22, desc[UR4][R22.64] ;  /* 0x0000000416167981 */ /* 0x000e62000c1e1300 */
[----:B0-----:R-:W-:Y:S02]  /*1e20*/  IADD3 R16, P4, PT, R18, UR8, RZ ;  /* 0x0000000812107c10 */ /* 0x001fe4000ff9e0ff */
[----:B-1----:R-:W-:Y:S02]  /*1e30*/  IADD3 R14, P3, PT, R22, UR6, RZ ;  /* 0x00000006160e7c10 */ /* 0x002fe4000ff7e0ff */
        /* <DEDUP_REMOVED lines=9> */
.L_x_47:
[----:B------:R-:W-:Y:S05]  /*1ed0*/  BSYNC.RECONVERGENT B0 ;  /* 0x0000000000007941 */ /* 0x000fea0003800200 */
.L_x_46:
[----:B------:R-:W-:Y:S04]  /*1ee0*/  BSSY.RECONVERGENT B0, `(.L_x_48) ;  /* 0x0000016000007945 */ /* 0x000fe80003800200 */
[----:B------:R-:W-:Y:S05]  /*1ef0*/  @P2 BRA `(.L_x_49) ;  /* 0x0000000000502947 */ /* 0x000fea0003800000 */
[----:B------:R-:W-:Y:S01]  /*1f00*/  SHF.R.S32.HI R10, RZ, 0x1f, R11 ;  /* 0x0000001fff0a7819 */ /* 0x000fe2000001140b */
[----:B------:R-:W1:Y:S01]  /*1f10*/  LDCU.64 UR8, c[0x0][0x390] ;  /* 0x00007200ff0877ac */ /* 0x000e620008000a00 */
[C---:B------:R-:W-:Y:S02]  /*1f20*/  IADD3 R16, P3, PT, R11.reuse, R3, RZ ;  /* 0x000000030b107210 */ /* 0x040fe40007f7e0ff */
[----:B------:R-:W-:Y:S01]  /*1f30*/  IADD3 R14, P2, PT, R11, R2, RZ ;  /* 0x000000020b0e7210 */ /* 0x000fe20007f5e0ff */
[----:B------:R-:W0:Y:S02]  /*1f40*/  LDCU.64 UR6, c[0x0][0x388] ;  /* 0x00007100ff0677ac */ /* 0x000e240008000a00 */
        /* <DEDUP_REMOVED lines=15> */
.L_x_49:
[----:B------:R-:W-:Y:S05]  /*2040*/  BSYNC.RECONVERGENT B0 ;  /* 0x0000000000007941 */ /* 0x000fea0003800200 */
.L_x_48:
[----:B------:R-:W-:Y:S04]  /*2050*/  BSSY.RECONVERGENT B0, `(.L_x_50) ;  /* 0x0000016000007945 */ /* 0x000fe80003800200 */
[----:B------:R-:W-:Y:S05]  /*2060*/  @P0 BRA `(.L_x_51) ;  /* 0x0000000000500947 */ /* 0x000fea0003800000 */
[----:B-1----:R-:W-:Y:S01]  /*2070*/  SHF.R.S32.HI R11, RZ, 0x1f, R13 ;  /* 0x0000001fff0b7819 */ /* 0x002fe2000001140d */
[----:B------:R-:W1:Y:S01]  /*2080*/  LDCU.64 UR8, c[0x0][0x390] ;  /* 0x00007200ff0877ac */ /* 0x000e620008000a00 */
[C---:B0-----:R-:W-:Y:S02]  /*2090*/  IADD3 R18, P0, PT, R13.reuse, R2, RZ ;  /* 0x000000020d127210 */ /* 0x041fe40007f1e0ff */
[----:B------:R-:W-:Y:S01]  /*20a0*/  IADD3 R10, P2, PT, R13, R3, RZ ;  /* 0x000000030d0a7210 */ /* 0x000fe20007f5e0ff */
[----:B------:R-:W0:Y:S02]  /*20b0*/  LDCU.64 UR6, c[0x0][0x388] ;  /* 0x00007100ff0677ac */ /* 0x000e240008000a00 */
[C---:B------:R-:W-:Y:S02]  /*20c0*/  IMAD.X R19, R11.reuse, 0x1, R4, P0 ;  /* 0x000000010b137824 */ /* 0x040fe400000e0604 */
[----:B------:R-:W-:-:S03]  /*20d0*/  IMAD.X R11, R11, 0x1, R5, P2 ;  /* 0x000000010b0b7824 */ /* 0x000fc600010e0605 */
[----:B------:R-:W0:Y:S04]  /*20e0*/  LDG.E.S8 R18, desc[UR4][R18.64] ;  /* 0x0000000412127981 */ /* 0x000e28000c1e1300 */
[----:B------:R-:W1:Y:S01]  /*20f0*/  LDG.E.S8 R10, desc[UR4][R10.64] ;  /* 0x000000040a0a7981 */ /* 0x000e62000c1e1300 */
[----:B0-----:R-:W-:Y:S02]  /*2100*/  IADD3 R14, P0, PT, R18, UR6, RZ ;  /* 0x00000006120e7c10 */ /* 0x001fe4000ff1e0ff */
[----:B-1----:R-:W-:Y:S02]  /*2110*/  IADD3 R16, P2, PT, R10, UR8, RZ ;  /* 0x000000080a107c10 */ /* 0x002fe4000ff5e0ff */
        /* <DEDUP_REMOVED lines=9> */
.L_x_51:
[----:B------:R-:W-:Y:S05]  /*21b0*/  BSYNC.RECONVERGENT B0 ;  /* 0x0000000000007941 */ /* 0x000fea0003800200 */
.L_x_50:
[----:B------:R-:W-:Y:S04]  /*21c0*/  BSSY.RECONVERGENT B0, `(.L_x_52) ;  /* 0x0000016000007945 */ /* 0x000fe80003800200 */
[----:B------:R-:W-:Y:S05]  /*21d0*/  @P1 BRA `(.L_x_53) ;  /* 0x0000000000501947 */ /* 0x000fea0003800000 */
[----:B-12---:R-:W-:Y:S01]  /*21e0*/  SHF.R.S32.HI R10, RZ, 0x1f, R25 ;  /* 0x0000001fff0a7819 */ /* 0x006fe20000011419 */
[----:B------:R-:W1:Y:S01]  /*21f0*/  LDCU.64 UR8, c[0x0][0x390] ;  /* 0x00007200ff0877ac */ /* 0x000e620008000a00 */
[C---:B------:R-:W-:Y:S02]  /*2200*/  IADD3 R14, P1, PT, R25.reuse, R3, RZ ;  /* 0x00000003190e7210 */ /* 0x040fe40007f3e0ff */
[----:B------:R-:W-:Y:S01]  /*2210*/  IADD3 R16, P0, PT, R25, R2, RZ ;  /* 0x0000000219107210 */ /* 0x000fe20007f1e0ff */
[----:B------:R-:W2:Y:S02]  /*2220*/  LDCU.64 UR6, c[0x0][0x388] ;  /* 0x00007100ff0677ac */ /* 0x000ea40008000a00 */
[C---:B------:R-:W-:Y:S02]  /*2230*/  IMAD.X R15, R10.reuse, 0x1, R5, P1 ;  /* 0x000000010a0f7824 */ /* 0x040fe400008e0605 */
[----:B------:R-:W-:-:S03]  /*2240*/  IMAD.X R17, R10, 0x1, R4, P0 ;  /* 0x000000010a117824 */ /* 0x000fc600000e0604 */
[----:B------:R-:W1:Y:S04]  /*2250*/  LDG.E.S8 R14, desc[UR4][R14.64] ;  /* 0x000000040e0e7981 */ /* 0x000e68000c1e1300 */
[----:B------:R-:W2:Y:S01]  /*2260*/  LDG.E.S8 R16, desc[UR4][R16.64] ;  /* 0x0000000410107981 */ /* 0x000ea2000c1e1300 */
[----:B-1----:R-:W-:Y:S02]  /*2270*/  IADD3 R12, P1, PT, R14, UR8, RZ ;  /* 0x000000080e0c7c10 */ /* 0x002fe4000ff3e0ff */
[----:B--2---:R-:W-:Y:S02]  /*2280*/  IADD3 R10, P0, PT, R16, UR6, RZ ;  /* 0x00000006100a7c10 */ /* 0x004fe4000ff1e0ff */
[----:B------:R-:W-:Y:S02]  /*2290*/  LEA.HI.X.SX32 R13, R14, UR9, 0x1, P1 ;  /* 0x000000090e0d7c11 */ /* 0x000fe400088f0eff */
[----:B------:R-:W-:-:S04]  /*22a0*/  LEA.HI.X.SX32 R11, R16, UR7, 0x1, P0 ;  /* 0x00000007100b7c11 */ /* 0x000fc800080f0eff */
[----:B------:R-:W2:Y:S04]  /*22b0*/  LDG.E.U8 R13, desc[UR4][R12.64] ;  /* 0x000000040c0d7981 */ /* 0x000ea8000c1e1100 */
[----:B------:R-:W2:Y:S01]  /*22c0*/  LDG.E.U8 R10, desc[UR4][R10.64] ;  /* 0x000000040a0a7981 */ /* 0x000ea2000c1e1100 */
[----:B0-----:R-:W-:Y:S02]  /*22d0*/  IMAD.MOV.U32 R18, RZ, RZ, 0x2 ;  /* 0x00000002ff127424 */ /* 0x001fe400078e00ff */
[----:B------:R-:W-:Y:S01]  /*22e0*/  IMAD.WIDE R14, R25, 0x4, R20 ;  /* 0x00000004190e7825 */ /* 0x000fe200078e0214 */
[----:B--2---:R-:W-:-:S04]  /*22f0*/  ISETP.NE.AND P0, PT, R10, R13, PT ;  /* 0x0000000d0a00720c */ /* 0x004fc80003f05270 */
[----:B------:R-:W-:-:S05]  /*2300*/  SEL R17, R18, 0xffffffff, !P0 ;  /* 0xffffffff12117807 */ /* 0x000fca0004000000 */
[----:B------:R3:W-:Y:S04]  /*2310*/  STG.E desc[UR4][R14.64], R17 ;  /* 0x000000110e007986 */ /* 0x0007e8000c101904 */
.L_x_53:
[----:B------:R-:W-:Y:S05]  /*2320*/  BSYNC.RECONVERGENT B0 ;  /* 0x0000000000007941 */ /* 0x000fea0003800200 */
.L_x_52:
[----:B------:R-:W-:-:S07]  /*2330*/  VIADD R9, R9, 0x4 ;  /* 0x0000000409097836 */ /* 0x000fce0000000000 */
.L_x_45:
[----:B------:R-:W-:-:S13]  /*2340*/  ISETP.NE.AND P0, PT, R7, RZ, PT ;  /* 0x000000ff0700720c */ /* 0x000fda0003f05270 */
[----:B------:R-:W-:Y:S05]  /*2350*/  @!P0 EXIT ;  /* 0x000000000000894d */ /* 0x000fea0003800000 */
[----:B------:R-:W-:-:S13]  /*2360*/  ISETP.NE.AND P0, PT, R7, 0x1, PT ;  /* 0x000000010700780c */ /* 0x000fda0003f05270 */
[----:B------:R-:W-:Y:S05]  /*2370*/  @!P0 BRA `(.L_x_54) ;  /* 0x0000000000cc8947 */ /* 0x000fea0003800000 */
[----:B0-----:R-:W-:Y:S01]  /*2380*/  IMAD R19, R9, 0x80, R6 ;  /* 0x0000008009137824 */ /* 0x001fe200078e0206 */
[----:B------:R-:W-:Y:S03]  /*2390*/  BSSY.RECONVERGENT B0, `(.L_x_55) ;  /* 0x0000019000007945 */ /* 0x000fe60003800200 */
[C---:B------:R-:W-:Y:S01]  /*23a0*/  VIADD R7, R19.reuse, 0x80 ;  /* 0x0000008013077836 */ /* 0x040fe20000000000 */
[----:B------:R-:W-:-:S04]  /*23b0*/  ISETP.GE.AND P1, PT, R19, R0, PT ;  /* 0x000000001300720c */ /* 0x000fc80003f26270 */
[----:B------:R-:W-:-:S09]  /*23c0*/  ISETP.GE.AND P0, PT, R7, R0, PT ;  /* 0x000000000700720c */ /* 0x000fd20003f06270 */
[----:B------:R-:W-:Y:S05]  /*23d0*/  @P1 BRA `(.L_x_56) ;  /* 0x0000000000501947 */ /* 0x000fea0003800000 */
[----:B-12---:R-:W-:Y:S01]  /*23e0*/  SHF.R.S32.HI R10, RZ, 0x1f, R19 ;  /* 0x0000001fff0a7819 */ /* 0x006fe20000011413 */
[----:B------:R-:W0:Y:S01]  /*23f0*/  LDCU.64 UR8, c[0x0][0x390] ;  /* 0x00007200ff0877ac */ /* 0x000e220008000a00 */
[C---:B------:R-:W-:Y:S02]  /*2400*/  IADD3 R12, P2, PT, R19.reuse, R3, RZ ;  /* 0x00000003130c7210 */ /* 0x040fe40007f5e0ff */
[----:B------:R-:W-:Y:S01]  /*2410*/  IADD3 R16, P1, PT, R19, R2, RZ ;  /* 0x0000000213107210 */ /* 0x000fe20007f3e0ff */
[----:B------:R-:W1:Y:S02]  /*2420*/  LDCU.64 UR6, c[0x0][0x388] ;  /* 0x00007100ff0677ac */ /* 0x000e640008000a00 */
[C---:B------:R-:W-:Y:S02]  /*2430*/  IMAD.X R13, R10.reuse, 0x1, R5, P2 ;  /* 0x000000010a0d7824 */ /* 0x040fe400010e0605 */
[----:B---3--:R-:W-:-:S03]  /*2440*/  IMAD.X R17, R10, 0x1, R4, P1 ;  /* 0x000000010a117824 */ /* 0x008fc600008e0604 */
        /* <DEDUP_REMOVED lines=13> */
.L_x_56:
[----:B------:R-:W-:Y:S05]  /*2520*/  BSYNC.RECONVERGENT B0 ;  /* 0x0000000000007941 */ /* 0x000fea0003800200 */
.L_x_55:
[----:B------:R-:W-:Y:S04]  /*2530*/  BSSY.RECONVERGENT B0, `(.L_x_57) ;  /* 0x0000016000007945 */ /* 0x000fe80003800200 */
[----:B------:R-:W-:Y:S05]  /*2540*/  @P0 BRA `(.L_x_58) ;  /* 0x0000000000500947 */ /* 0x000fea0003800000 */
[----:B-12---:R-:W-:Y:S01]  /*2550*/  SHF.R.S32.HI R10, RZ, 0x1f, R7 ;  /* 0x0000001fff0a7819 */ /* 0x006fe20000011407 */
[----:B------:R-:W1:Y:S01]  /*2560*/  LDCU.64 UR8, c[0x0][0x390] ;  /* 0x00007200ff0877ac */ /* 0x000e620008000a00 */
[C---:B---3--:R-:W-:Y:S02]  /*2570*/  IADD3 R14, P1, PT, R7.reuse, R3, RZ ;  /* 0x00000003070e7210 */ /* 0x048fe40007f3e0ff */
[----:B0-----:R-:W-:Y:S01]  /*2580*/  IADD3 R12, P0, PT, R7, R2, RZ ;  /* 0x00000002070c7210 */ /* 0x001fe20007f1e0ff */
        /* <DEDUP_REMOVED lines=16> */
.L_x_58:
[----:B------:R-:W-:Y:S05]  /*2690*/  BSYNC.RECONVERGENT B0 ;  /* 0x0000000000007941 */ /* 0x000fea0003800200 */
.L_x_57:
[----:B------:R-:W-:-:S07]  /*26a0*/  VIADD R9, R9, 0x2 ;  /* 0x0000000209097836 */ /* 0x000fce0000000000 */
.L_x_54:
[----:B------:R-:W-:-:S04]  /*26b0*/  LOP3.LUT R8, R8, 0x1, RZ, 0xc0, !PT ;  /* 0x0000000108087812 */ /* 0x000fc800078ec0ff */
[----:B------:R-:W-:-:S13]  /*26c0*/  ISETP.NE.U32.AND P0, PT, R8, 0x1, PT ;  /* 0x000000010800780c */ /* 0x000fda0003f05070 */
[----:B------:R-:W-:Y:S05]  /*26d0*/  @P0 EXIT ;  /* 0x000000000000094d */ /* 0x000fea0003800000 */
[----:B012---:R-:W-:-:S05]  /*26e0*/  IMAD R11, R9, 0x80, R6 ;  /* 0x00000080090b7824 */ /* 0x007fca00078e0206 */
[----:B------:R-:W-:-:S13]  /*26f0*/  ISETP.GE.AND P0, PT, R11, R0, PT ;  /* 0x000000000b00720c */ /* 0x000fda0003f06270 */
[----:B------:R-:W-:Y:S05]  /*2700*/  @P0 EXIT ;  /* 0x000000000000094d */ /* 0x000fea0003800000 */
[----:B------:R-:W-:Y:S01]  /*2710*/  SHF.R.S32.HI R0, RZ, 0x1f, R11 ;  /* 0x0000001fff007819 */ /* 0x000fe2000001140b */
[----:B------:R-:W0:Y:S01]  /*2720*/  LDCU.64 UR8, c[0x0][0x390] ;  /* 0x00007200ff0877ac */ /* 0x000e220008000a00 */
[C---:B------:R-:W-:Y:S02]  /*2730*/  IADD3 R6, P1, PT, R11.reuse, R3, RZ ;  /* 0x000000030b067210 */ /* 0x040fe40007f3e0ff */
[----:B------:R-:W-:Y:S01]  /*2740*/  IADD3 R2, P0, PT, R11, R2, RZ ;  /* 0x000000020b027210 */ /* 0x000fe20007f1e0ff */
[----:B------:R-:W1:Y:S02]  /*2750*/  LDCU.64 UR6, c[0x0][0x388] ;  /* 0x00007100ff0677ac */ /* 0x000e640008000a00 */
[C---:B----4-:R-:W-:Y:S02]  /*2760*/  IMAD.X R7, R0.reuse, 0x1, R5, P1 ;  /* 0x0000000100077824 */ /* 0x050fe400008e0605 */
        /* <DEDUP_REMOVED lines=13> */
[----:B------:R-:W-:Y:S01]  /*2840*/  STG.E desc[UR4][R20.64], R3 ;  /* 0x0000000314007986 */ /* 0x000fe2000c101904 */
[----:B------:R-:W-:Y:S05]  /*2850*/  EXIT ;  /* 0x000000000000794d */ /* 0x000fea0003800000 */
.L_x_59:
        /* <DEDUP_REMOVED lines=10> */
.L_x_64:


//--------------------- .text._ZN3cub18CUB_300001_SM_10006detail8for_each13static_kernelINS2_12policy_hub_t12policy_500_tEmN6thrust24THRUST_300001_SM_1000_NS8cuda_cub20__uninitialized_fill7functorINS7_10device_ptrIiEEiEEEEvT0_T1_ --------------------------
	.section	.text._ZN3cub18CUB_300001_SM_10006detail8for_each13static_kernelINS2_12policy_hub_t12policy_500_tEmN6thrust24THRUST_300001_SM_1000_NS8cuda_cub20__uninitialized_fill7functorINS7_10device_ptrIiEEiEEEEvT0_T1_,"ax",@progbits
	.align	128
        .global         _ZN3cub18CUB_300001_SM_10006detail8for_each13static_kernelINS2_12policy_hub_t12policy_500_tEmN6thrust24THRUST_300001_SM_1000_NS8cuda_cub20__uninitialized_fill7functorINS7_10device_ptrIiEEiEEEEvT0_T1_
        .type           _ZN3cub18CUB_300001_SM_10006detail8for_each13static_kernelINS2_12policy_hub_t12policy_500_tEmN6thrust24THRUST_300001_SM_1000_NS8cuda_cub20__uninitialized_fill7functorINS7_10device_ptrIiEEiEEEEvT0_T1_,@function
        .size           _ZN3cub18CUB_300001_SM_10006detail8for_each13static_kernelINS2_12policy_hub_t12policy_500_tEmN6thrust24THRUST_300001_SM_1000_NS8cuda_cub20__uninitialized_fill7functorINS7_10device_ptrIiEEiEEEEvT0_T1_,(.L_x_65 - _ZN3cub18CUB_300001_SM_10006detail8for_each13static_kernelINS2_12policy_hub_t12policy_500_tEmN6thrust24THRUST_300001_SM_1000_NS8cuda_cub20__uninitialized_fill7functorINS7_10device_ptrIiEEiEEEEvT0_T1_)
        .other          _ZN3cub18CUB_300001_SM_10006detail8for_each13static_kernelINS2_12policy_hub_t12policy_500_tEmN6thrust24THRUST_300001_SM_1000_NS8cuda_cub20__uninitialized_fill7functorINS7_10device_ptrIiEEiEEEEvT0_T1_,@"STO_CUDA_ENTRY STV_DEFAULT"
_ZN3cub18CUB_300001_SM_10006detail8for_each13static_kernelINS2_12policy_hub_t12policy_500_tEmN6thrust24THRUST_300001_SM_1000_NS8cuda_cub20__uninitialized_fill7functorINS7_10device_ptrIiEEiEEEEvT0_T1_:
.text._ZN3cub18CUB_300001_SM_10006detail8for_each13static_kernelINS2_12policy_hub_t12policy_500_tEmN6thrust24THRUST_300001_SM_1000_NS8cuda_cub20__uninitialized_fill7functorINS7_10device_ptrIiEEiEEEEvT0_T1_:
[----:B------:R-:W-:Y:S08]  /*0000*/  LDC R1, c[0x0][0x37c] ;  /* 0x0000df00ff017b82 */ /* 0x000ff00000000800 */
[----:B------:R-:W0:Y:S01]  /*0010*/  S2UR UR4, SR_CTAID.X ;  /* 0x00000000000479c3 */ /* 0x000e220000002500 */
[----:B------:R-:W1:Y:S01]  /*0020*/  LDCU.64 UR6, c[0x0][0x380] ;  /* 0x00007000ff0677ac */ /* 0x000e620008000a00 */
[----:B------:R-:W2:Y:S01]  /*0030*/  LDCU.64 UR8, c[0x0][0x358] ;  /* 0x00006b00ff0877ac */ /* 0x000ea20008000a00 */
[----:B0-----:R-:W-:-:S04]  /*0040*/  UIMAD.WIDE.U32 UR4, UR4, 0x200, URZ ;  /* 0x00000200040478a5 */ /* 0x001fc8000f8e00ff */
[----:B-1----:R-:W-:-:S04]  /*0050*/  UIADD3 UR6, UP0, UPT, -UR4, UR6, URZ ;  /* 0x0000000604067290 */ /* 0x002fc8000ff1e1ff */
[----:B------:R-:W-:Y:S02]  /*0060*/  UIADD3.X UR7, UPT, UPT, ~UR5, UR7, URZ, UP0, !UPT ;  /* 0x0000000705077290 */ /* 0x000fe400087fe5ff */
[----:B------:R-:W-:-:S04]  /*0070*/  UISETP.GE.U32.AND UP0, UPT, UR6, 0x200, UPT ;  /* 0x000002000600788c */ /* 0x000fc8000bf06070 */
[----:B------:R-:W-:-:S09]  /*0080*/  UISETP.GE.U32.AND.EX UP0, UPT, UR7, URZ, UPT, UP0 ;  /* 0x000000ff0700728c */ /* 0x000fd2000bf06100 */
[----:B--2---:R-:W-:Y:S05]  /*0090*/  BRA.U !UP0, `(.L_x_60) ;  /* 0x0000000108287547 */ /* 0x004fea000b800000 */
[----:B------:R-:W0:Y:S01]  /*00a0*/  S2R R0, SR_TID.X ;  /* 0x0000000000007919 */ /* 0x000e220000002100 */
[----:B------:R-:W1:Y:S01]  /*00b0*/  LDCU.64 UR6, c[0x0][0x388] ;  /* 0x00007100ff0677ac */ /* 0x000e620008000a00 */
[----:B------:R-:W2:Y:S01]  /*00c0*/  LDC R5, c[0x0][0x390] ;  /* 0x0000e400ff057b82 */ /* 0x000ea20000000800 */
[----:B0-----:R-:W-:-:S05]  /*00d0*/  IADD3 R0, P0, PT, R0, UR4, RZ ;  /* 0x0000000400007c10 */ /* 0x001fca000ff1e0ff */
[----:B------:R-:W-:Y:S01]  /*00e0*/  IMAD.X R3, RZ, RZ, UR5, P0 ;  /* 0x00000005ff037e24 */ /* 0x000fe200080e06ff */
[----:B-1----:R-:W-:-:S04]  /*00f0*/  LEA R2, P0, R0, UR6, 0x2 ;  /* 0x0000000600027c11 */ /* 0x002fc8000f8010ff */
[----:B------:R-:W-:-:S05]  /*0100*/  LEA.HI.X R3, R0, UR7, R3, 0x2, P0 ;  /* 0x0000000700037c11 */ /* 0x000fca00080f1403 */
[----:B--2---:R-:W-:Y:S04]  /*0110*/  STG.E desc[UR8][R2.64], R5 ;  /* 0x0000000502007986 */ /* 0x004fe8000c101908 */
[----:B------:R-:W-:Y:S01]  /*0120*/  STG.E desc[UR8][R2.64+0x400], R5 ;  /* 0x0004000502007986 */ /* 0x000fe2000c101908 */
[----:B------:R-:W-:Y:S05]  /*0130*/  EXIT ;  /* 0x000000000000794d */ /* 0x000fea0003800000 */
.L_x_60:
[----:B------:R-:W0:Y:S01]  /*0140*/  S2R R0, SR_TID.X ;  /* 0x0000000000007919 */ /* 0x000e220000002100 */
[----:B------:R-:W-:Y:S01]  /*0150*/  IMAD.U32 R2, RZ, RZ, UR7 ;  /* 0x00000007ff027e24 */ /* 0x000fe2000f8e00ff */
[----:B------:R-:W1:Y:S01]  /*0160*/  LDCU.64 UR10, c[0x0][0x388] ;  /* 0x00007100ff0a77ac */ /* 0x000e620008000a00 */
[----:B------:R-:W-:Y:S01]  /*0170*/  IMAD.U32 R4, RZ, RZ, UR7 ;  /* 0x00000007ff047e24 */ /* 0x000fe2000f8e00ff */
[----:B0-----:R-:W-:-:S04]  /*0180*/  ISETP.LT.U32.AND P0, PT, R0, UR6, PT ;  /* 0x0000000600007c0c */ /* 0x001fc8000bf01070 */
[----:B------:R-:W-:Y:S01]  /*0190*/  ISETP.GT.U32.AND.EX P0, PT, R2, RZ, PT, P0 ;  /* 0x000000ff0200720c */ /* 0x000fe20003f04100 */
[C---:B------:R-:W-:Y:S01]  /*01a0*/  VIADD R2, R0.reuse, 0x100 ;  /* 0x0000010000027836 */ /* 0x040fe20000000000 */
[----:B------:R-:W-:-:S04]  /*01b0*/  IADD3 R0, P2, PT, R0, UR4, RZ ;  /* 0x0000000400007c10 */ /* 0x000fc8000ff5e0ff */
[----:B------:R-:W-:Y:S01]  /*01c0*/  ISETP.LT.U32.AND P1, PT, R2, UR6, PT ;  /* 0x0000000602007c0c */ /* 0x000fe2000bf21070 */
[----:B------:R-:W-:Y:S01]  /*01d0*/  IMAD.X R3, RZ, RZ, UR5, P2 ;  /* 0x00000005ff037e24 */ /* 0x000fe200090e06ff */
[----:B-1----:R-:W-:Y:S02]  /*01e0*/  LEA R2, P2, R0, UR10, 0x2 ;  /* 0x0000000a00027c11 */ /* 0x002fe4000f8410ff */
[----:B------:R-:W-:Y:S02]  /*01f0*/  ISETP.GT.U32.AND.EX P1, PT, R4, RZ, PT, P1 ;  /* 0x000000ff0400720c */ /* 0x000fe40003f24110 */
[----:B------:R-:W-:Y:S01]  /*0200*/  LEA.HI.X R3, R0, UR11, R3, 0x2, P2 ;  /* 0x0000000b00037c11 */ /* 0x000fe200090f1403 */
[----:B------:R-:W0:Y:S04]  /*0210*/  @P0 LDC R5, c[0x0][0x390] ;  /* 0x0000e400ff050b82 */ /* 0x000e280000000800 */
[----:B0-----:R0:W-:Y:S06]  /*0220*/  @P0 STG.E desc[UR8][R2.64], R5 ;  /* 0x0000000502000986 */ /* 0x0011ec000c101908 */
[----:B------:R-:W-:Y:S05]  /*0230*/  @!P1 EXIT ;  /* 0x000000000000994d */ /* 0x000fea0003800000 */
[----:B0-----:R-:W0:Y:S02]  /*0240*/  LDC R5, c[0x0][0x390] ;  /* 0x0000e400ff057b82 */ /* 0x001e240000000800 */
[----:B0-----:R-:W-:Y:S01]  /*0250*/  STG.E desc[UR8][R2.64+0x400], R5 ;  /* 0x0004000502007986 */ /* 0x001fe2000c101908 */
[----:B------:R-:W-:Y:S05]  /*0260*/  EXIT ;  /* 0x000000000000794d */ /* 0x000fea0003800000 */
.L_x_61:
        /* <DEDUP_REMOVED lines=9> */
.L_x_65:


//--------------------- .text._ZN3cub18CUB_300001_SM_10006detail11EmptyKernelIvEEvv --------------------------
	.section	.text._ZN3cub18CUB_300001_SM_10006detail11EmptyKernelIvEEvv,"ax",@progbits
	.align	128
        .global         _ZN3cub18CUB_300001_SM_10006detail11EmptyKernelIvEEvv
        .type           _ZN3cub18CUB_300001_SM_10006detail11EmptyKernelIvEEvv,@function
        .size           _ZN3cub18CUB_300001_SM_10006detail11EmptyKernelIvEEvv,(.L_x_66 - _ZN3cub18CUB_300001_SM_10006detail11EmptyKernelIvEEvv)
        .other          _ZN3cub18CUB_300001_SM_10006detail11EmptyKernelIvEEvv,@"STO_CUDA_ENTRY STV_DEFAULT"
_ZN3cub18CUB_300001_SM_10006detail11EmptyKernelIvEEvv:
.text._ZN3cub18CUB_300001_SM_10006detail11EmptyKernelIvEEvv:
[----:B------:R-:W-:Y:S01]  /*0000*/  LDC R1, c[0x0][0x37c] ;  /* 0x0000df00ff017b82 */ /* 0x000fe20000000800 */
[----:B------:R-:W-:Y:S05]  /*0010*/  EXIT ;  /* 0x000000000000794d */ /* 0x000fea0003800000 */
.L_x_62:
        /* <DEDUP_REMOVED lines=14> */
.L_x_66:


//--------------------- .nv.shared.reserved.0     --------------------------
	.section	.nv.shared.reserved.0,"aw",@nobits
	.weak		__nv_reservedSMEM_offset_0_alias
	.size		__nv_reservedSMEM_offset_0_alias, 0, 64
	.other		__nv_reservedSMEM_offset_0_alias,@"STO_CUDA_RESERVED_SHARED STV_DEFAULT"
__nv_reservedSMEM_offset_0_alias:
	.zero		0
	.zero		64


//--------------------- .nv.global                --------------------------
	.section	.nv.global,"aw",@nobits
.nv.global:
	.type		_ZN30_INTERNAL_2a482b37_4_k_cu_main6thrust24THRUST_300001_SM_1000_NS12placeholders2_8E,@object
	.size		_ZN30_INTERNAL_2a482b37_4_k_cu_main6thrust24THRUST_300001_SM_1000_NS12placeholders2_8E,(_ZN30_INTERNAL_2a482b37_4_k_cu_main4cuda3std3__432_GLOBAL__N__2a482b37_4_k_cu_main6ignoreE - _ZN30_INTERNAL_2a482b37_4_k_cu_main6thrust24THRUST_300001_SM_1000_NS12placeholders2_8E)
_ZN30_INTERNAL_2a482b37_4_k_cu_main6thrust24THRUST_300001_SM_1000_NS12placeholders2_8E:
	.zero		1
	.type		_ZN30_INTERNAL_2a482b37_4_k_cu_main4cuda3std3__432_GLOBAL__N__2a482b37_4_k_cu_main6ignoreE,@object
	.size		_ZN30_INTERNAL_2a482b37_4_k_cu_main4cuda3std3__432_GLOBAL__N__2a482b37_4_k_cu_main6ignoreE,(_ZN30_INTERNAL_2a482b37_4_k_cu_main4cuda3std6ranges3__45__cpo4dataE - _ZN30_INTERNAL_2a482b37_4_k_cu_main4cuda3std3__432_GLOBAL__N__2a482b37_4_k_cu_main6ignoreE)
_ZN30_INTERNAL_2a482b37_4_k_cu_main4cuda3std3__432_GLOBAL__N__2a482b37_4_k_cu_main6ignoreE:
	.zero		1
	.type		_ZN30_INTERNAL_2a482b37_4_k_cu_main4cuda3std6ranges3__45__cpo4dataE,@object
	.size		_ZN30_INTERNAL_2a482b37_4_k_cu_main4cuda3std6ranges3__45__cpo4dataE,(_ZN30_INTERNAL_2a482b37_4_k_cu_main6thrust24THRUST_300001_SM_1000_NS6system3cpp3parE - _ZN30_INTERNAL_2a482b37_4_k_cu_main4cuda3std6ranges3__45__cpo4dataE)
_ZN30_INTERNAL_2a482b37_4_k_cu_main4cuda3std6ranges3__45__cpo4dataE:
	.zero		1
	.type		_ZN30_INTERNAL_2a482b37_4_k_cu_main6thrust24THRUST_300001_SM_1000_NS6system3cpp3parE,@object
	.size		_ZN30_INTERNAL_2a482b37_4_k_cu_main6thrust24THRUST_300001_SM_1000_NS6system3cpp3parE,(_ZN30_INTERNAL_2a482b37_4_k_cu_main4cuda3std3__45__cpo5beginE - _ZN30_INTERNAL_2a482b37_4_k_cu_main6thrust24THRUST_300001_SM_1000_NS6system3cpp3parE)
_ZN30_INTERNAL_2a482b37_4_k_cu_main6thrust24THRUST_300001_SM_1000_NS6system3cpp3parE:
	.zero		1
	.type		_ZN30_INTERNAL_2a482b37_4_k_cu_main4cuda3std3__45__cpo5beginE,@object
	.size		_ZN30_INTERNAL_2a482b37_4_k_cu_main4cuda3std3__45__cpo5beginE,(_ZN30_INTERNAL_2a482b37_4_k_cu_main4cuda3std6ranges3__45__cpo5beginE - _ZN30_INTERNAL_2a482b37_4_k_cu_main4cuda3std3__45__cpo5beginE)
_ZN30_INTERNAL_2a482b37_4_k_cu_main4cuda3std3__45__cpo5beginE:
	.zero		1
	.type		_ZN30_INTERNAL_2a482b37_4_k_cu_main4cuda3std6ranges3__45__cpo5beginE,@object
	.size		_ZN30_INTERNAL_2a482b37_4_k_cu_main4cuda3std6ranges3__45__cpo5beginE,(_ZN30_INTERNAL_2a482b37_4_k_cu_main6thrust24THRUST_300001_SM_1000_NS6deviceE - _ZN30_INTERNAL_2a482b37_4_k_cu_main4cuda3std6ranges3__45__cpo5beginE)
_ZN30_INTERNAL_2a482b37_4_k_cu_main4cuda3std6ranges3__45__cpo5beginE:
	.zero		1
	.type		_ZN30_INTERNAL_2a482b37_4_k_cu_main6thrust24THRUST_300001_SM_1000_NS6deviceE,@object
	.size		_ZN30_INTERNAL_2a482b37_4_k_cu_main6thrust24THRUST_300001_SM_1000_NS6deviceE,(_ZN30_INTERNAL_2a482b37_4_k_cu_main4cuda3std3__47nulloptE - _ZN30_INTERNAL_2a482b37_4_k_cu_main6thrust24THRUST_300001_SM_1000_NS6deviceE)
_ZN30_INTERNAL_2a482b37_4_k_cu_main6thrust24THRUST_300001_SM_1000_NS6deviceE:
	.zero		1
	.type		_ZN30_INTERNAL_2a482b37_4_k_cu_main4cuda3std3__47nulloptE,@object
	.size		_ZN30_INTERNAL_2a482b37_4_k_cu_main4cuda3std3__47nulloptE,(_ZN30_INTERNAL_2a482b37_4_k_cu_main4cuda3std6ranges3__45__cpo8distanceE - _ZN30_INTERNAL_2a482b37_4_k_cu_main4cuda3std3__47nulloptE)
_ZN30_INTERNAL_2a482b37_4_k_cu_main4cuda3std3__47nulloptE:
	.zero		1
	.type		_ZN30_INTERNAL_2a482b37_4_k_cu_main4cuda3std6ranges3__45__cpo8distanceE,@object
	.size		_ZN30_INTERNAL_2a482b37_4_k_cu_main4cuda3std6ranges3__45__cpo8distanceE,(_ZN30_INTERNAL_2a482b37_4_k_cu_main6thrust24THRUST_300001_SM_1000_NS12placeholders2_4E - _ZN30_INTERNAL_2a482b37_4_k_cu_main4cuda3std6ranges3__45__cpo8distanceE)
_ZN30_INTERNAL_2a482b37_4_k_cu_main4cuda3std6ranges3__45__cpo8distanceE:
	.zero		1
	.type		_ZN30_INTERNAL_2a482b37_4_k_cu_main6thrust24THRUST_300001_SM_1000_NS12placeholders2_4E,@object
	.size		_ZN30_INTERNAL_2a482b37_4_k_cu_main6thrust24THRUST_300001_SM_1000_NS12placeholders2_4E,(_ZN30_INTERNAL_2a482b37_4_k_cu_main4cuda3std3__45__cpo6rbeginE - _ZN30_INTERNAL_2a482b37_4_k_cu_main6thrust24THRUST_300001_SM_1000_NS12placeholders2_4E)
_ZN30_INTERNAL_2a482b37_4_k_cu_main6thrust24THRUST_300001_SM_1000_NS12placeholders2_4E:
	.zero		1
	.type		_ZN30_INTERNAL_2a482b37_4_k_cu_main4cuda3std3__45__cpo6rbeginE,@object
	.size		_ZN30_INTERNAL_2a482b37_4_k_cu_main4cuda3std3__45__cpo6rbeginE,(_ZN30_INTERNAL_2a482b37_4_k_cu_main4cuda3std6ranges3__45__cpo7advanceE - _ZN30_INTERNAL_2a482b37_4_k_cu_main4cuda3std3__45__cpo6rbeginE)
_ZN30_INTERNAL_2a482b37_4_k_cu_main4cuda3std3__45__cpo6rbeginE:
	.zero		1
	.type		_ZN30_INTERNAL_2a482b37_4_k_cu_main4cuda3std6ranges3__45__cpo7advanceE,@object
	.size		_ZN30_INTERNAL_2a482b37_4_k_cu_main4cuda3std6ranges3__45__cpo7advanceE,(_ZN30_INTERNAL_2a482b37_4_k_cu_main6thrust24THRUST_300001_SM_1000_NS12placeholders3_10E - _ZN30_INTERNAL_2a482b37_4_k_cu_main4cuda3std6ranges3__45__cpo7advanceE)
_ZN30_INTERNAL_2a482b37_4_k_cu_main4cuda3std6ranges3__45__cpo7advanceE:
	.zero		1
	.type		_ZN30_INTERNAL_2a482b37_4_k_cu_main6thrust24THRUST_300001_SM_1000_NS12placeholders3_10E,@object
	.size		_ZN30_INTERNAL_2a482b37_4_k_cu_main6thrust24THRUST_300001_SM_1000_NS12placeholders3_10E,(_ZN30_INTERNAL_2a482b37_4_k_cu_main4cuda3std3__48in_placeE - _ZN30_INTERNAL_2a482b37_4_k_cu_main6thrust24THRUST_300001_SM_1000_NS12placeholders3_10E)
_ZN30_INTERNAL_2a482b37_4_k_cu_main6thrust24THRUST_300001_SM_1000_NS12placeholders3_10E:
	.zero		1
	.type		_ZN30_INTERNAL_2a482b37_4_k_cu_main4cuda3std3__48in_placeE,@object
	.size		_ZN30_INTERNAL_2a482b37_4_k_cu_main4cuda3std3__48in_placeE,(_ZN30_INTERNAL_2a482b37_4_k_cu_main4cuda3std6ranges3__45__cpo4sizeE - _ZN30_INTERNAL_2a482b37_4_k_cu_main4cuda3std3__48in_placeE)
_ZN30_INTERNAL_2a482b37_4_k_cu_main4cuda3std3__48in_placeE:
	.zero		1
	.type		_ZN30_INTERNAL_2a482b37_4_k_cu_main4cuda3std6ranges3__45__cpo4sizeE,@object
	.size		_ZN30_INTERNAL_2a482b37_4_k_cu_main4cuda3std6ranges3__45__cpo4sizeE,(_ZN30_INTERNAL_2a482b37_4_k_cu_main6thrust24THRUST_300001_SM_1000_NS12placeholders2_2E - _ZN30_INTERNAL_2a482b37_4_k_cu_main4cuda3std6ranges3__45__cpo4sizeE)
_ZN30_INTERNAL_2a482b37_4_k_cu_main4cuda3std6ranges3__45__cpo4sizeE:
	.zero		1
	.type		_ZN30_INTERNAL_2a482b37_4_k_cu_main6thrust24THRUST_300001_SM_1000_NS12placeholders2_2E,@object
	.size		_ZN30_INTERNAL_2a482b37_4_k_cu_main6thrust24THRUST_300001_SM_1000_NS12placeholders2_2E,(_ZN30_INTERNAL_2a482b37_4_k_cu_main4cuda3std3__45__cpo6cbeginE - _ZN30_INTERNAL_2a482b37_4_k_cu_main6thrust24THRUST_300001_SM_1000_NS12placeholders2_2E)
_ZN30_INTERNAL_2a482b37_4_k_cu_main6thrust24THRUST_300001_SM_1000_NS12placeholders2_2E:
	.zero		1
	.type		_ZN30_INTERNAL_2a482b37_4_k_cu_main4cuda3std3__45__cpo6cbeginE,@object
	.size		_ZN30_INTERNAL_2a482b37_4_k_cu_main4cuda3std3__45__cpo6cbeginE,(_ZN30_INTERNAL_2a482b37_4_k_cu_main4cuda3std6ranges3__45__cpo6cbeginE - _ZN30_INTERNAL_2a482b37_4_k_cu_main4cuda3std3__45__cpo6cbeginE)
_ZN30_INTERNAL_2a482b37_4_k_cu_main4cuda3std3__45__cpo6cbeginE:
	.zero		1
	.type		_ZN30_INTERNAL_2a482b37_4_k_cu_main4cuda3std6ranges3__45__cpo6cbeginE,@object
	.size		_ZN30_INTERNAL_2a482b37_4_k_cu_main4cuda3std6ranges3__45__cpo6cbeginE,(_ZN30_INTERNAL_2a482b37_4_k_cu_main6thrust24THRUST_300001_SM_1000_NS12placeholders2_6E - _ZN30_INTERNAL_2a482b37_4_k_cu_main4cuda3std6ranges3__45__cpo6cbeginE)
_ZN30_INTERNAL_2a482b37_4_k_cu_main4cuda3std6ranges3__45__cpo6cbeginE:
	.zero		1
	.type		_ZN30_INTERNAL_2a482b37_4_k_cu_main6thrust24THRUST_300001_SM_1000_NS12placeholders2_6E,@object
	.size		_ZN30_INTERNAL_2a482b37_4_k_cu_main6thrust24THRUST_300001_SM_1000_NS12placeholders2_6E,(_ZN30_INTERNAL_2a482b37_4_k_cu_main4cuda3std3__45__cpo7crbeginE - _ZN30_INTERNAL_2a482b37_4_k_cu_main6thrust24THRUST_300001_SM_1000_NS12placeholders2_6E)
_ZN30_INTERNAL_2a482b37_4_k_cu_main6thrust24THRUST_300001_SM_1000_NS12placeholders2_6E:
	.zero		1
	.type		_ZN30_INTERNAL_2a482b37_4_k_cu_main4cuda3std3__45__cpo7crbeginE,@object
	.size		_ZN30_INTERNAL_2a482b37_4_k_cu_main4cuda3std3__45__cpo7crbeginE,(_ZN30_INTERNAL_2a482b37_4_k_cu_main4cuda3std6ranges3__45__cpo4nextE - _ZN30_INTERNAL_2a482b37_4_k_cu_main4cuda3std3__45__cpo7crbeginE)
_ZN30_INTERNAL_2a482b37_4_k_cu_main4cuda3std3__45__cpo7crbeginE:
	.zero		1
	.type		_ZN30_INTERNAL_2a482b37_4_k_cu_main4cuda3std6ranges3__45__cpo4nextE,@object
	.size		_ZN30_INTERNAL_2a482b37_4_k_cu_main4cuda3std6ranges3__45__cpo4nextE,(_ZN30_INTERNAL_2a482b37_4_k_cu_main4cuda3std6ranges3__45__cpo4swapE - _ZN30_INTERNAL_2a482b37_4_k_cu_main4cuda3std6ranges3__45__cpo4nextE)
_ZN30_INTERNAL_2a482b37_4_k_cu_main4cuda3std6ranges3__45__cpo4nextE:
	.zero		1
	.type		_ZN30_INTERNAL_2a482b37_4_k_cu_main4cuda3std6ranges3__45__cpo4swapE,@object
	.size		_ZN30_INTERNAL_2a482b37_4_k_cu_main4cuda3std6ranges3__45__cpo4swapE,(_ZN30_INTERNAL_2a482b37_4_k_cu_main6thrust24THRUST_300001_SM_1000_NS8cuda_cub10par_nosyncE - _ZN30_INTERNAL_2a482b37_4_k_cu_main4cuda3std6ranges3__45__cpo4swapE)
_ZN30_INTERNAL_2a482b37_4_k_cu_main4cuda3std6ranges3__45__cpo4swapE:
	.zero		1
	.type		_ZN30_INTERNAL_2a482b37_4_k_cu_main6thrust24THRUST_300001_SM_1000_NS8cuda_cub10par_nosyncE,@object
	.size		_ZN30_INTERNAL_2a482b37_4_k_cu_main6thrust24THRUST_300001_SM_1000_NS8cuda_cub10par_nosyncE,(_ZN30_INTERNAL_2a482b37_4_k_cu_main6thrust24THRUST_300001_SM_1000_NS3seqE - _ZN30_INTERNAL_2a482b37_4_k_cu_main6thrust24THRUST_300001_SM_1000_NS8cuda_cub10par_nosyncE)
_ZN30_INTERNAL_2a482b37_4_k_cu_main6thrust24THRUST_300001_SM_1000_NS8cuda_cub10par_nosyncE:
	.zero		1
	.type		_ZN30_INTERNAL_2a482b37_4_k_cu_main6thrust24THRUST_300001_SM_1000_NS3seqE,@object
	.size		_ZN30_INTERNAL_2a482b37_4_k_cu_main6thrust24THRUST_300001_SM_1000_NS3seqE,(_ZN30_INTERNAL_2a482b37_4_k_cu_main4cuda3std3__420unreachable_sentinelE - _ZN30_INTERNAL_2a482b37_4_k_cu_main6thrust24THRUST_300001_SM_1000_NS3seqE)
_ZN30_INTERNAL_2a482b37_4_k_cu_main6thrust24THRUST_300001_SM_1000_NS3seqE:
	.zero		1
	.type		_ZN30_INTERNAL_2a482b37_4_k_cu_main4cuda3std3__420unreachable_sentinelE,@object
	.size		_ZN30_INTERNAL_2a482b37_4_k_cu_main4cuda3std3__420unreachable_sentinelE,(_ZN30_INTERNAL_2a482b37_4_k_cu_main4cuda3std6ranges3__45__cpo5ssizeE - _ZN30_INTERNAL_2a482b37_4_k_cu_main4cuda3std3__420unreachable_sentinelE)
_ZN30_INTERNAL_2a482b37_4_k_cu_main4cuda3std3__420unreachable_sentinelE:
	.zero		1
	.type		_ZN30_INTERNAL_2a482b37_4_k_cu_main4cuda3std6ranges3__45__cpo5ssizeE,@object
	.size		_ZN30_INTERNAL_2a482b37_4_k_cu_main4cuda3std6ranges3__45__cpo5ssizeE,(_ZN30_INTERNAL_2a482b37_4_k_cu_main6thrust24THRUST_300001_SM_1000_NS12placeholders2_3E - _ZN30_INTERNAL_2a482b37_4_k_cu_main4cuda3std6ranges3__45__cpo5ssizeE)
_ZN30_INTERNAL_2a482b37_4_k_cu_main4cuda3std6ranges3__45__cpo5ssizeE:
	.zero		1
	.type		_ZN30_INTERNAL_2a482b37_4_k_cu_main6thrust24THRUST_300001_SM_1000_NS12placeholders2_3E,@object
	.size		_ZN30_INTERNAL_2a482b37_4_k_cu_main6thrust24THRUST_300001_SM_1000_NS12placeholders2_3E,(_ZN30_INTERNAL_2a482b37_4_k_cu_main4cuda3std3__45__cpo4cendE - _ZN30_INTERNAL_2a482b37_4_k_cu_main6thrust24THRUST_300001_SM_1000_NS12placeholders2_3E)
_ZN30_INTERNAL_2a482b37_4_k_cu_main6thrust24THRUST_300001_SM_1000_NS12placeholders2_3E:
	.zero		1
	.type		_ZN30_INTERNAL_2a482b37_4_k_cu_main4cuda3std3__45__cpo4cendE,@object
	.size		_ZN30_INTERNAL_2a482b37_4_k_cu_main4cuda3std3__45__cpo4cendE,(_ZN30_INTERNAL_2a482b37_4_k_cu_main4cuda3std6ranges3__45__cpo4cendE - _ZN30_INTERNAL_2a482b37_4_k_cu_main4cuda3std3__45__cpo4cendE)
_ZN30_INTERNAL_2a482b37_4_k_cu_main4cuda3std3__45__cpo4cendE:
	.zero		1
	.type		_ZN30_INTERNAL_2a482b37_4_k_cu_main4cuda3std6ranges3__45__cpo4cendE,@object
	.size		_ZN30_INTERNAL_2a482b37_4_k_cu_main4cuda3std6ranges3__45__cpo4cendE,(_ZN30_INTERNAL_2a482b37_4_k_cu_main6thrust24THRUST_300001_SM_1000_NS12placeholders2_7E - _ZN30_INTERNAL_2a482b37_4_k_cu_main4cuda3std6ranges3__45__cpo4cendE)
_ZN30_INTERNAL_2a482b37_4_k_cu_main4cuda3std6ranges3__45__cpo4cendE:
	.zero		1
	.type		_ZN30_INTERNAL_2a482b37_4_k_cu_main6thrust24THRUST_300001_SM_1000_NS12placeholders2_7E,@object
	.size		_ZN30_INTERNAL_2a482b37_4_k_cu_main6thrust24THRUST_300001_SM_1000_NS12placeholders2_7E,(_ZN30_INTERNAL_2a482b37_4_k_cu_main4cuda3std3__45__cpo5crendE - _ZN30_INTERNAL_2a482b37_4_k_cu_main6thrust24THRUST_300001_SM_1000_NS12placeholders2_7E)
_ZN30_INTERNAL_2a482b37_4_k_cu_main6thrust24THRUST_300001_SM_1000_NS12placeholders2_7E:
	.zero		1
	.type		_ZN30_INTERNAL_2a482b37_4_k_cu_main4cuda3std3__45__cpo5crendE,@object
	.size		_ZN30_INTERNAL_2a482b37_4_k_cu_main4cuda3std3__45__cpo5crendE,(_ZN30_INTERNAL_2a482b37_4_k_cu_main4cuda3std6ranges3__45__cpo4prevE - _ZN30_INTERNAL_2a482b37_4_k_cu_main4cuda3std3__45__cpo5crendE)
_ZN30_INTERNAL_2a482b37_4_k_cu_main4cuda3std3__45__cpo5crendE:
	.zero		1
	.type		_ZN30_INTERNAL_2a482b37_4_k_cu_main4cuda3std6ranges3__45__cpo4prevE,@object
	.size		_ZN30_INTERNAL_2a482b37_4_k_cu_main4cuda3std6ranges3__45__cpo4prevE,(_ZN30_INTERNAL_2a482b37_4_k_cu_main4cuda3std6ranges3__45__cpo9iter_moveE - _ZN30_INTERNAL_2a482b37_4_k_cu_main4cuda3std6ranges3__45__cpo4prevE)
_ZN30_INTERNAL_2a482b37_4_k_cu_main4cuda3std6ranges3__45__cpo4prevE:
	.zero		1
	.type		_ZN30_INTERNAL_2a482b37_4_k_cu_main4cuda3std6ranges3__45__cpo9iter_moveE,@object
	.size		_ZN30_INTERNAL_2a482b37_4_k_cu_main4cuda3std6ranges3__45__cpo9iter_moveE,(_ZN30_INTERNAL_2a482b37_4_k_cu_main6thrust24THRUST_300001_SM_1000_NS6system6detail10sequential3seqE - _ZN30_INTERNAL_2a482b37_4_k_cu_main4cuda3std6ranges3__45__cpo9iter_moveE)
_ZN30_INTERNAL_2a482b37_4_k_cu_main4cuda3std6ranges3__45__cpo9iter_moveE:
	.zero		1
	.type		_ZN30_INTERNAL_2a482b37_4_k_cu_main6thrust24THRUST_300001_SM_1000_NS6system6detail10sequential3seqE,@object
	.size		_ZN30_INTERNAL_2a482b37_4_k_cu_main6thrust24THRUST_300001_SM_1000_NS6system6detail10sequential3seqE,(_ZN30_INTERNAL_2a482b37_4_k_cu_main6thrust24THRUST_300001_SM_1000_NS12placeholders2_9E - _ZN30_INTERNAL_2a482b37_4_k_cu_main6thrust24THRUST_300001_SM_1000_NS6system6detail10sequential3seqE)
_ZN30_INTERNAL_2a482b37_4_k_cu_main6thrust24THRUST_300001_SM_1000_NS6system6detail10sequential3seqE:
	.zero		1
	.type		_ZN30_INTERNAL_2a482b37_4_k_cu_main6thrust24THRUST_300001_SM_1000_NS12placeholders2_9E,@object
	.size		_ZN30_INTERNAL_2a482b37_4_k_cu_main6thrust24THRUST_300001_SM_1000_NS12placeholders2_9E,(_ZN30_INTERNAL_2a482b37_4_k_cu_main4cuda3std3__419piecewise_constructE - _ZN30_INTERNAL_2a482b37_4_k_cu_main6thrust24THRUST_300001_SM_1000_NS12placeholders2_9E)
_ZN30_INTERNAL_2a482b37_4_k_cu_main6thrust24THRUST_300001_SM_1000_NS12placeholders2_9E:
	.zero		1
	.type		_ZN30_INTERNAL_2a482b37_4_k_cu_main4cuda3std3__419piecewise_constructE,@object
	.size		_ZN30_INTERNAL_2a482b37_4_k_cu_main4cuda3std3__419piecewise_constructE,(_ZN30_INTERNAL_2a482b37_4_k_cu_main4cuda3std6ranges3__45__cpo5cdataE - _ZN30_INTERNAL_2a482b37_4_k_cu_main4cuda3std3__419piecewise_constructE)
_ZN30_INTERNAL_2a482b37_4_k_cu_main4cuda3std3__419piecewise_constructE:
	.zero		1
	.type		_ZN30_INTERNAL_2a482b37_4_k_cu_main4cuda3std6ranges3__45__cpo5cdataE,@object
	.size		_ZN30_INTERNAL_2a482b37_4_k_cu_main4cuda3std6ranges3__45__cpo5cdataE,(_ZN30_INTERNAL_2a482b37_4_k_cu_main6thrust24THRUST_300001_SM_1000_NS12placeholders2_1E - _ZN30_INTERNAL_2a482b37_4_k_cu_main4cuda3std6ranges3__45__cpo5cdataE)
_ZN30_INTERNAL_2a482b37_4_k_cu_main4cuda3std6ranges3__45__cpo5cdataE:
	.zero		1
	.type		_ZN30_INTERNAL_2a482b37_4_k_cu_main6thrust24THRUST_300001_SM_1000_NS12placeholders2_1E,@object
	.size		_ZN30_INTERNAL_2a482b37_4_k_cu_main6thrust24THRUST_300001_SM_1000_NS12placeholders2_1E,(_ZN30_INTERNAL_2a482b37_4_k_cu_main4cuda3std3__45__cpo3endE - _ZN30_INTERNAL_2a482b37_4_k_cu_main6thrust24THRUST_300001_SM_1000_NS12placeholders2_1E)
_ZN30_INTERNAL_2a482b37_4_k_cu_main6thrust24THRUST_300001_SM_1000_NS12placeholders2_1E:
	.zero		1
	.type		_ZN30_INTERNAL_2a482b37_4_k_cu_main4cuda3std3__45__cpo3endE,@object
	.size		_ZN30_INTERNAL_2a482b37_4_k_cu_main4cuda3std3__45__cpo3endE,(_ZN30_INTERNAL_2a482b37_4_k_cu_main4cuda3std6ranges3__45__cpo3endE - _ZN30_INTERNAL_2a482b37_4_k_cu_main4cuda3std3__45__cpo3endE)
_ZN30_INTERNAL_2a482b37_4_k_cu_main4cuda3std3__45__cpo3endE:
	.zero		1
	.type		_ZN30_INTERNAL_2a482b37_4_k_cu_main4cuda3std6ranges3__45__cpo3endE,@object
	.size		_ZN30_INTERNAL_2a482b37_4_k_cu_main4cuda3std6ranges3__45__cpo3endE,(_ZN30_INTERNAL_2a482b37_4_k_cu_main6thrust24THRUST_300001_SM_1000_NS12placeholders2_5E - _ZN30_INTERNAL_2a482b37_4_k_cu_main4cuda3std6ranges3__45__cpo3endE)
_ZN30_INTERNAL_2a482b37_4_k_cu_main4cuda3std6ranges3__45__cpo3endE:
	.zero		1
	.type		_ZN30_INTERNAL_2a482b37_4_k_cu_main6thrust24THRUST_300001_SM_1000_NS12placeholders2_5E,@object
	.size		_ZN30_INTERNAL_2a482b37_4_k_cu_main6thrust24THRUST_300001_SM_1000_NS12placeholders2_5E,(_ZN30_INTERNAL_2a482b37_4_k_cu_main4cuda3std3__45__cpo4rendE - _ZN30_INTERNAL_2a482b37_4_k_cu_main6thrust24THRUST_300001_SM_1000_NS12placeholders2_5E)
_ZN30_INTERNAL_2a482b37_4_k_cu_main6thrust24THRUST_300001_SM_1000_NS12placeholders2_5E:
	.zero		1
	.type		_ZN30_INTERNAL_2a482b37_4_k_cu_main4cuda3std3__45__cpo4rendE,@object
	.size		_ZN30_INTERNAL_2a482b37_4_k_cu_main4cuda3std3__45__cpo4rendE,(_ZN30_INTERNAL_2a482b37_4_k_cu_main4cuda3std6ranges3__45__cpo9iter_swapE - _ZN30_INTERNAL_2a482b37_4_k_cu_main4cuda3std3__45__cpo4rendE)
_ZN30_INTERNAL_2a482b37_4_k_cu_main4cuda3std3__45__cpo4rendE:
	.zero		1
	.type		_ZN30_INTERNAL_2a482b37_4_k_cu_main4cuda3std6ranges3__45__cpo9iter_swapE,@object
	.size		_ZN30_INTERNAL_2a482b37_4_k_cu_main4cuda3std6ranges3__45__cpo9iter_swapE,(_ZN30_INTERNAL_2a482b37_4_k_cu_main4cuda3std3__48unexpectE - _ZN30_INTERNAL_2a482b37_4_k_cu_main4cuda3std6ranges3__45__cpo9iter_swapE)
_ZN30_INTERNAL_2a482b37_4_k_cu_main4cuda3std6ranges3__45__cpo9iter_swapE:
	.zero		1
	.type		_ZN30_INTERNAL_2a482b37_4_k_cu_main4cuda3std3__48unexpectE,@object
	.size		_ZN30_INTERNAL_2a482b37_4_k_cu_main4cuda3std3__48unexpectE,(_ZN30_INTERNAL_2a482b37_4_k_cu_main6thrust24THRUST_300001_SM_1000_NS8cuda_cub3parE - _ZN30_INTERNAL_2a482b37_4_k_cu_main4cuda3std3__48unexpectE)
_ZN30_INTERNAL_2a482b37_4_k_cu_main4cuda3std3__48unexpectE:
	.zero		1
	.type		_ZN30_INTERNAL_2a482b37_4_k_cu_main6thrust24THRUST_300001_SM_1000_NS8cuda_cub3parE,@object
	.size		_ZN30_INTERNAL_2a482b37_4_k_cu_main6thrust24THRUST_300001_SM_1000_NS8cuda_cub3parE,(.L_29 - _ZN30_INTERNAL_2a482b37_4_k_cu_main6thrust24THRUST_300001_SM_1000_NS8cuda_cub3parE)
_ZN30_INTERNAL_2a482b37_4_k_cu_main6thrust24THRUST_300001_SM_1000_NS8cuda_cub3parE:
	.zero		1
.L_29:


//--------------------- .nv.constant0._ZN3cub18CUB_300001_SM_10006detail9transform16transform_kernelINS2_10policy_hubILb1EN4cuda3std3__45tupleIJN6thrust24THRUST_300001_SM_1000_NS6detail15normal_iteratorINSA_10device_ptrIcEEEESF_EEEE10policy1000El7calculoNSC_INSD_IiEEEEJPcSM_EEEvT0_iT1_T2_DpNS2_10kernel_argIT3_EE --------------------------
	.section	.nv.constant0._ZN3cub18CUB_300001_SM_10006detail9transform16transform_kernelINS2_10policy_hubILb1EN4cuda3std3__45tupleIJN6thrust24THRUST_300001_SM_1000_NS6detail15normal_iteratorINSA_10device_ptrIcEEEESF_EEEE10policy1000El7calculoNSC_INSD_IiEEEEJPcSM_EEEvT0_iT1_T2_DpNS2_10kernel_argIT3_EE,"a",@progbits
	.sectionflags	@""
	.align	4
.nv.constant0._ZN3cub18CUB_300001_SM_10006detail9transform16transform_kernelINS2_10policy_hubILb1EN4cuda3std3__45tupleIJN6thrust24THRUST_300001_SM_1000_NS6detail15normal_iteratorINSA_10device_ptrIcEEEESF_EEEE10policy1000El7calculoNSC_INSD_IiEEEEJPcSM_EEEvT0_iT1_T2_DpNS2_10kernel_argIT3_EE:
	.zero		968


//--------------------- .nv.constant0._ZN3cub18CUB_300001_SM_10006detail9transform16transform_kernelINS2_10policy_hubILb1EN4cuda3std3__45tupleIJN6thrust24THRUST_300001_SM_1000_NS6detail15normal_iteratorINSA_10device_ptrIcEEEESF_EEEE10policy1000Ei7calculoNSC_INSD_IiEEEEJPcSM_EEEvT0_iT1_T2_DpNS2_10kernel_argIT3_EE --------------------------
	.section	.nv.constant0._ZN3cub18CUB_300001_SM_10006detail9transform16transform_kernelINS2_10policy_hubILb1EN4cuda3std3__45tupleIJN6thrust24THRUST_300001_SM_1000_NS6detail15normal_iteratorINSA_10device_ptrIcEEEESF_EEEE10policy1000Ei7calculoNSC_INSD_IiEEEEJPcSM_EEEvT0_iT1_T2_DpNS2_10kernel_argIT3_EE,"a",@progbits
	.sectionflags	@""
	.align	4
.nv.constant0._ZN3cub18CUB_300001_SM_10006detail9transform16transform_kernelINS2_10policy_hubILb1EN4cuda3std3__45tupleIJN6thrust24THRUST_300001_SM_1000_NS6detail15normal_iteratorINSA_10device_ptrIcEEEESF_EEEE10policy1000Ei7calculoNSC_INSD_IiEEEEJPcSM_EEEvT0_iT1_T2_DpNS2_10kernel_argIT3_EE:
	.zero		960


//--------------------- .nv.constant0._ZN3cub18CUB_300001_SM_10006detail8for_each13static_kernelINS2_12policy_hub_t12policy_500_tEmN6thrust24THRUST_300001_SM_1000_NS8cuda_cub20__uninitialized_fill7functorINS7_10device_ptrIiEEiEEEEvT0_T1_ --------------------------
	.section	.nv.constant0._ZN3cub18CUB_300001_SM_10006detail8for_each13static_kernelINS2_12policy_hub_t12policy_500_tEmN6thrust24THRUST_300001_SM_1000_NS8cuda_cub20__uninitialized_fill7functorINS7_10device_ptrIiEEiEEEEvT0_T1_,"a",@progbits
	.sectionflags	@""
	.align	4
.nv.constant0._ZN3cub18CUB_300001_SM_10006detail8for_each13static_kernelINS2_12policy_hub_t12policy_500_tEmN6thrust24THRUST_300001_SM_1000_NS8cuda_cub20__uninitialized_fill7functorINS7_10device_ptrIiEEiEEEEvT0_T1_:
	.zero		920


//--------------------- .nv.constant0._ZN3cub18CUB_300001_SM_10006detail11EmptyKernelIvEEvv --------------------------
	.section	.nv.constant0._ZN3cub18CUB_300001_SM_10006detail11EmptyKernelIvEEvv,"a",@progbits
	.sectionflags	@""
	.align	4
.nv.constant0._ZN3cub18CUB_300001_SM_10006detail11EmptyKernelIvEEvv:
	.zero		896


//--------------------- SYMBOLS --------------------------

	.type		.nv.reservedSmem.offset0,@object
	.size		.nv.reservedSmem.offset0,0x4
